//
// Generated by NVIDIA NVVM Compiler
//
// Compiler Build ID: CL-36424714
// Cuda compilation tools, release 13.0, V13.0.88
// Based on NVVM 20.0.0
//

.version 9.0
.target sm_100
.address_size 64

	// .globl	flockers
.func  (.param .b64 func_retval0) __internal_accurate_pow
(
	.param .b64 __internal_accurate_pow_param_0
)
;

.visible .entry flockers(
	.param .u32 flockers_param_0,
	.param .u32 flockers_param_1,
	.param .u32 flockers_param_2,
	.param .u32 flockers_param_3,
	.param .f64 flockers_param_4,
	.param .f64 flockers_param_5,
	.param .f64 flockers_param_6,
	.param .u64 .ptr .align 1 flockers_param_7,
	.param .u64 .ptr .align 1 flockers_param_8,
	.param .u64 .ptr .align 1 flockers_param_9,
	.param .f64 flockers_param_10,
	.param .f64 flockers_param_11,
	.param .f64 flockers_param_12,
	.param .f64 flockers_param_13,
	.param .f64 flockers_param_14,
	.param .f64 flockers_param_15,
	.param .u64 .ptr .align 1 flockers_param_16,
	.param .u64 .ptr .align 1 flockers_param_17,
	.param .u64 .ptr .align 1 flockers_param_18
)
{
	.reg .pred 	%p<308>;
	.reg .b32 	%r<475>;
	.reg .b64 	%rd<207>;
	.reg .b64 	%fd<1265>;

	ld.param.u32 	%r170, [flockers_param_0];
	ld.param.f64 	%fd557, [flockers_param_4];
	ld.param.f64 	%fd558, [flockers_param_5];
	ld.param.u64 	%rd33, [flockers_param_7];
	ld.param.u64 	%rd34, [flockers_param_8];
	ld.param.u64 	%rd37, [flockers_param_9];
	ld.param.u64 	%rd38, [flockers_param_18];
	cvta.to.global.u64 	%rd1, %rd34;
	cvta.to.global.u64 	%rd2, %rd33;
	cvta.to.global.u64 	%rd3, %rd38;
	cvta.to.global.u64 	%rd4, %rd37;
	mov.u32 	%r171, %ctaid.x;
	mov.u32 	%r172, %ntid.x;
	mov.u32 	%r173, %tid.x;
	mad.lo.s32 	%r1, %r171, %r172, %r173;
	setp.ge.s32 	%p2, %r1, %r170;
	@%p2 bra 	$L__BB0_287;
	mul.wide.s32 	%rd39, %r1, 4;
	add.s64 	%rd40, %rd4, %rd39;
	ld.global.u32 	%r174, [%rd40];
	setp.ne.s32 	%p3, %r174, 0;
	@%p3 bra 	$L__BB0_287;
	ld.param.f64 	%fd996, [flockers_param_6];
	ld.param.u32 	%r400, [flockers_param_3];
	ld.param.u32 	%r395, [flockers_param_2];
	ld.param.u32 	%r393, [flockers_param_1];
	add.s32 	%r2, %r393, %r1;
	shl.b32 	%r176, %r2, 2;
	mul.wide.s32 	%rd41, %r176, 8;
	add.s64 	%rd42, %rd3, %rd41;
	ld.global.f64 	%fd1, [%rd42];
	ld.global.f64 	%fd2, [%rd42+8];
	ld.global.f64 	%fd3, [%rd42+16];
	ld.global.f64 	%fd4, [%rd42+24];
	div.rn.f64 	%fd567, %fd2, %fd996;
	cvt.rzi.s32.f64 	%r3, %fd567;
	div.rn.f64 	%fd568, %fd1, %fd996;
	cvt.rzi.s32.f64 	%r4, %fd568;
	add.s32 	%r177, %r3, -1;
	add.s32 	%r5, %r400, -1;
	mul.f64 	%fd5, %fd557, 0d3FE0000000000000;
	sub.f64 	%fd6, %fd1, %fd557;
	add.f64 	%fd7, %fd557, %fd1;
	neg.f64 	%fd8, %fd557;
	mul.f64 	%fd9, %fd558, 0d3FE0000000000000;
	sub.f64 	%fd10, %fd2, %fd558;
	add.f64 	%fd11, %fd558, %fd2;
	neg.f64 	%fd12, %fd558;
	mov.f64 	%fd569, 0d7FF0000000000000;
	{
	.reg .b32 %temp; 
	mov.b64 	{%temp, %r6}, %fd569;
	}
	mov.f64 	%fd570, 0d4010000000000000;
	{
	.reg .b32 %temp; 
	mov.b64 	{%temp, %r7}, %fd570;
	}
	and.b32  	%r178, %r7, 2146435072;
	setp.eq.s32 	%p4, %r178, 1072693248;
	and.b32  	%r179, %r7, 2147483647;
	setp.ne.s32 	%p5, %r179, 1071644672;
	and.pred  	%p1, %p4, %p5;
	setp.lt.s32 	%p6, %r4, 1;
	selp.b32 	%r180, %r395, %r4, %p6;
	add.s32 	%r181, %r180, -1;
	setp.lt.s32 	%p7, %r181, %r395;
	selp.b32 	%r8, %r181, 0, %p7;
	setp.lt.s32 	%p8, %r3, 1;
	selp.b32 	%r182, %r5, %r177, %p8;
	setp.lt.s32 	%p9, %r182, %r400;
	selp.b32 	%r183, %r182, 0, %p9;
	mul.lo.s32 	%r9, %r183, %r395;
	add.s32 	%r10, %r9, %r8;
	mul.wide.s32 	%rd43, %r10, 4;
	add.s64 	%rd44, %rd2, %rd43;
	ld.global.u32 	%r11, [%rd44];
	setp.lt.s32 	%p10, %r11, 1;
	mov.f64 	%fd1050, 0d0000000000000000;
	mov.b32 	%r415, 0;
	mov.u32 	%r414, %r415;
	mov.f64 	%fd1051, %fd1050;
	mov.f64 	%fd1052, %fd1050;
	mov.f64 	%fd1053, %fd1050;
	mov.f64 	%fd1058, %fd1050;
	mov.f64 	%fd1059, %fd1050;
	@%p10 bra 	$L__BB0_32;
	mul.wide.s32 	%rd45, %r10, 8;
	add.s64 	%rd46, %rd1, %rd45;
	ld.global.u64 	%rd198, [%rd46];
	neg.s32 	%r403, %r11;
	mov.b32 	%r414, 0;
	mov.f64 	%fd1059, 0d0000000000000000;
	mov.f64 	%fd1058, %fd1059;
	mov.f64 	%fd1053, %fd1059;
	mov.f64 	%fd1052, %fd1059;
	mov.f64 	%fd1051, %fd1059;
	mov.f64 	%fd1050, %fd1059;
	mov.u32 	%r415, %r414;
$L__BB0_4:
	ld.u32 	%r16, [%rd198];
	shl.b32 	%r185, %r16, 2;
	mul.wide.s32 	%rd47, %r185, 8;
	add.s64 	%rd48, %rd3, %rd47;
	ld.global.f64 	%fd1018, [%rd48];
	ld.global.f64 	%fd1020, [%rd48+8];
	ld.global.f64 	%fd21, [%rd48+16];
	ld.global.f64 	%fd22, [%rd48+24];
	sub.f64 	%fd1019, %fd1, %fd1018;
	abs.f64 	%fd572, %fd1019;
	setp.le.f64 	%p11, %fd572, %fd5;
	@%p11 bra 	$L__BB0_13;
	setp.ltu.f64 	%p12, %fd1018, 0d0000000000000000;
	@%p12 bra 	$L__BB0_8;
	setp.lt.f64 	%p13, %fd1018, %fd557;
	@%p13 bra 	$L__BB0_9;
	sub.f64 	%fd1018, %fd1018, %fd557;
	bra.uni 	$L__BB0_9;
$L__BB0_8:
	add.f64 	%fd1018, %fd557, %fd1018;
$L__BB0_9:
	setp.ltu.f64 	%p14, %fd1, 0d0000000000000000;
	setp.lt.f64 	%p15, %fd1, %fd557;
	selp.f64 	%fd573, %fd1, %fd6, %p15;
	selp.f64 	%fd574, %fd7, %fd573, %p14;
	sub.f64 	%fd1019, %fd574, %fd1018;
	add.f64 	%fd28, %fd1019, %fd1019;
	setp.leu.f64 	%p16, %fd28, %fd557;
	@%p16 bra 	$L__BB0_11;
	sub.f64 	%fd1019, %fd1019, %fd557;
	bra.uni 	$L__BB0_13;
$L__BB0_11:
	setp.geu.f64 	%p17, %fd28, %fd8;
	@%p17 bra 	$L__BB0_13;
	add.f64 	%fd1019, %fd557, %fd1019;
$L__BB0_13:
	sub.f64 	%fd1021, %fd2, %fd1020;
	abs.f64 	%fd575, %fd1021;
	setp.le.f64 	%p18, %fd575, %fd9;
	@%p18 bra 	$L__BB0_22;
	setp.ltu.f64 	%p19, %fd1020, 0d0000000000000000;
	@%p19 bra 	$L__BB0_17;
	setp.lt.f64 	%p20, %fd1020, %fd558;
	@%p20 bra 	$L__BB0_18;
	sub.f64 	%fd1020, %fd1020, %fd558;
	bra.uni 	$L__BB0_18;
$L__BB0_17:
	add.f64 	%fd1020, %fd558, %fd1020;
$L__BB0_18:
	setp.ltu.f64 	%p21, %fd2, 0d0000000000000000;
	setp.lt.f64 	%p22, %fd2, %fd558;
	selp.f64 	%fd576, %fd2, %fd10, %p22;
	selp.f64 	%fd577, %fd11, %fd576, %p21;
	sub.f64 	%fd1021, %fd577, %fd1020;
	add.f64 	%fd37, %fd1021, %fd1021;
	setp.leu.f64 	%p23, %fd37, %fd558;
	@%p23 bra 	$L__BB0_20;
	sub.f64 	%fd1021, %fd1021, %fd558;
	bra.uni 	$L__BB0_22;
$L__BB0_20:
	setp.geu.f64 	%p24, %fd37, %fd12;
	@%p24 bra 	$L__BB0_22;
	add.f64 	%fd1021, %fd558, %fd1021;
$L__BB0_22:
	ld.param.f64 	%fd997, [flockers_param_6];
	abs.f64 	%fd578, %fd1019;
	abs.f64 	%fd579, %fd1021;
	mov.b64 	%rd49, %fd579;
	mov.b64 	%rd50, %fd578;
	min.u64 	%rd51, %rd49, %rd50;
	mov.b64 	%fd580, %rd51;
	max.u64 	%rd52, %rd50, %rd49;
	mov.b64 	%fd581, %rd52;
	{
	.reg .b32 %temp; 
	mov.b64 	{%temp, %r186}, %fd581;
	}
	and.b32  	%r187, %r186, -4194304;
	xor.b32  	%r188, %r187, 2144337920;
	mov.b32 	%r189, 0;
	mov.b64 	%fd582, {%r189, %r188};
	mul.f64 	%fd583, %fd582, %fd580;
	mul.f64 	%fd584, %fd582, %fd581;
	mul.f64 	%fd585, %fd583, %fd583;
	fma.rn.f64 	%fd586, %fd584, %fd584, %fd585;
	min.f64 	%fd587, %fd586, 0d7FEFFFFFFFFFFFFF;
	rsqrt.approx.ftz.f64 	%fd588, %fd587;
	mul.rn.f64 	%fd589, %fd588, %fd588;
	neg.f64 	%fd590, %fd589;
	fma.rn.f64 	%fd591, %fd587, %fd590, 0d3FF0000000000000;
	fma.rn.f64 	%fd592, %fd591, 0d3FD8000000000000, 0d3FE0000000000000;
	mul.rn.f64 	%fd593, %fd591, %fd588;
	fma.rn.f64 	%fd594, %fd592, %fd593, %fd588;
	mul.f64 	%fd595, %fd586, %fd594;
	or.b32  	%r190, %r187, 1048576;
	mov.b64 	%fd596, {%r189, %r190};
	mul.f64 	%fd597, %fd596, %fd595;
	setp.eq.f64 	%p25, %fd580, 0d0000000000000000;
	selp.f64 	%fd598, %fd581, %fd597, %p25;
	{
	.reg .b32 %temp; 
	mov.b64 	{%temp, %r191}, %fd580;
	}
	setp.lt.u32 	%p26, %r191, %r6;
	selp.f64 	%fd41, %fd598, %fd580, %p26;
	setp.gtu.f64 	%p27, %fd41, %fd997;
	@%p27 bra 	$L__BB0_31;
	setp.lt.s32 	%p28, %r7, 0;
	and.b32  	%r192, %r7, 2146435072;
	setp.eq.s32 	%p29, %r192, 1072693248;
	mul.wide.s32 	%rd53, %r16, 4;
	add.s64 	%rd54, %rd4, %rd53;
	ld.global.u32 	%r17, [%rd54];
	{
	.reg .b32 %temp; 
	mov.b64 	{%temp, %r18}, %fd41;
	}
	abs.f64 	%fd42, %fd41;
	{ // callseq 0, 0
	.param .b64 param0;
	st.param.f64 	[param0], %fd42;
	.param .b64 retval0;
	call.uni (retval0), 
	__internal_accurate_pow, 
	(
	param0
	);
	ld.param.f64 	%fd599, [retval0];
	} // callseq 0
	setp.lt.s32 	%p30, %r18, 0;
	neg.f64 	%fd601, %fd599;
	selp.f64 	%fd602, %fd601, %fd599, %p29;
	selp.f64 	%fd603, %fd602, %fd599, %p30;
	setp.eq.f64 	%p31, %fd41, 0d0000000000000000;
	selp.b32 	%r193, %r18, 0, %p29;
	or.b32  	%r194, %r193, 2146435072;
	selp.b32 	%r195, %r194, %r193, %p28;
	mov.b32 	%r196, 0;
	mov.b64 	%fd604, {%r196, %r195};
	selp.f64 	%fd1022, %fd604, %fd603, %p31;
	add.f64 	%fd605, %fd41, 0d4010000000000000;
	{
	.reg .b32 %temp; 
	mov.b64 	{%temp, %r197}, %fd605;
	}
	and.b32  	%r198, %r197, 2146435072;
	setp.ne.s32 	%p32, %r198, 2146435072;
	@%p32 bra 	$L__BB0_28;
	setp.num.f64 	%p33, %fd41, %fd41;
	@%p33 bra 	$L__BB0_26;
	mov.f64 	%fd606, 0d4010000000000000;
	add.rn.f64 	%fd1022, %fd41, %fd606;
	bra.uni 	$L__BB0_28;
$L__BB0_26:
	setp.neu.f64 	%p34, %fd42, 0d7FF0000000000000;
	@%p34 bra 	$L__BB0_28;
	selp.b32 	%r199, 0, 2146435072, %p28;
	or.b32  	%r200, %r199, -2147483648;
	selp.b32 	%r201, %r200, %r199, %p1;
	selp.b32 	%r202, %r201, %r199, %p30;
	mov.b32 	%r203, 0;
	mov.b64 	%fd1022, {%r203, %r202};
$L__BB0_28:
	setp.eq.f64 	%p37, %fd41, 0d3FF0000000000000;
	add.f64 	%fd607, %fd1022, 0d3FF0000000000000;
	selp.f64 	%fd47, 0d4000000000000000, %fd607, %p37;
	setp.ne.s32 	%p38, %r17, 0;
	@%p38 bra 	$L__BB0_30;
	add.f64 	%fd1050, %fd1050, %fd21;
	add.f64 	%fd1051, %fd1051, %fd22;
	add.f64 	%fd1052, %fd1052, %fd1019;
	add.f64 	%fd1053, %fd1053, %fd1021;
	add.s32 	%r414, %r414, 1;
$L__BB0_30:
	setp.ne.s32 	%p39, %r16, %r2;
	div.rn.f64 	%fd608, %fd1019, %fd47;
	add.f64 	%fd609, %fd1058, %fd608;
	div.rn.f64 	%fd610, %fd1021, %fd47;
	add.f64 	%fd611, %fd1059, %fd610;
	selp.u32 	%r204, 1, 0, %p39;
	add.s32 	%r415, %r415, %r204;
	selp.f64 	%fd1058, %fd609, %fd1058, %p39;
	selp.f64 	%fd1059, %fd611, %fd1059, %p39;
$L__BB0_31:
	add.s32 	%r403, %r403, 1;
	setp.ne.s32 	%p40, %r403, 0;
	add.s64 	%rd198, %rd198, 4;
	@%p40 bra 	$L__BB0_4;
$L__BB0_32:
	ld.param.u64 	%rd180, [flockers_param_7];
	ld.param.u32 	%r401, [flockers_param_3];
	ld.param.u32 	%r396, [flockers_param_2];
	setp.lt.s32 	%p41, %r3, 0;
	selp.b32 	%r205, %r5, %r3, %p41;
	setp.lt.s32 	%p42, %r205, %r401;
	selp.b32 	%r206, %r205, 0, %p42;
	mul.lo.s32 	%r27, %r206, %r396;
	add.s32 	%r28, %r27, %r8;
	cvta.to.global.u64 	%rd55, %rd180;
	mul.wide.s32 	%rd56, %r28, 4;
	add.s64 	%rd57, %rd55, %rd56;
	ld.global.u32 	%r29, [%rd57];
	setp.lt.s32 	%p43, %r29, 1;
	@%p43 bra 	$L__BB0_62;
	ld.param.u64 	%rd188, [flockers_param_8];
	cvta.to.global.u64 	%rd58, %rd188;
	mul.wide.s32 	%rd59, %r28, 8;
	add.s64 	%rd60, %rd58, %rd59;
	ld.global.u64 	%rd199, [%rd60];
	neg.s32 	%r411, %r29;
$L__BB0_34:
	ld.u32 	%r34, [%rd199];
	shl.b32 	%r207, %r34, 2;
	mul.wide.s32 	%rd61, %r207, 8;
	add.s64 	%rd62, %rd3, %rd61;
	ld.global.f64 	%fd1045, [%rd62];
	ld.global.f64 	%fd1047, [%rd62+8];
	ld.global.f64 	%fd78, [%rd62+16];
	ld.global.f64 	%fd79, [%rd62+24];
	sub.f64 	%fd1046, %fd1, %fd1045;
	abs.f64 	%fd612, %fd1046;
	setp.le.f64 	%p44, %fd612, %fd5;
	@%p44 bra 	$L__BB0_43;
	setp.ltu.f64 	%p45, %fd1045, 0d0000000000000000;
	@%p45 bra 	$L__BB0_38;
	setp.lt.f64 	%p46, %fd1045, %fd557;
	@%p46 bra 	$L__BB0_39;
	sub.f64 	%fd1045, %fd1045, %fd557;
	bra.uni 	$L__BB0_39;
$L__BB0_38:
	add.f64 	%fd1045, %fd557, %fd1045;
$L__BB0_39:
	setp.ltu.f64 	%p47, %fd1, 0d0000000000000000;
	setp.lt.f64 	%p48, %fd1, %fd557;
	selp.f64 	%fd613, %fd1, %fd6, %p48;
	selp.f64 	%fd614, %fd7, %fd613, %p47;
	sub.f64 	%fd1046, %fd614, %fd1045;
	add.f64 	%fd85, %fd1046, %fd1046;
	setp.gt.f64 	%p49, %fd85, %fd557;
	@%p49 bra 	$L__BB0_42;
	setp.geu.f64 	%p50, %fd85, %fd8;
	@%p50 bra 	$L__BB0_43;
	add.f64 	%fd1046, %fd557, %fd1046;
	bra.uni 	$L__BB0_43;
$L__BB0_42:
	sub.f64 	%fd1046, %fd1046, %fd557;
$L__BB0_43:
	sub.f64 	%fd1048, %fd2, %fd1047;
	abs.f64 	%fd615, %fd1048;
	setp.le.f64 	%p51, %fd615, %fd9;
	@%p51 bra 	$L__BB0_52;
	setp.ltu.f64 	%p52, %fd1047, 0d0000000000000000;
	@%p52 bra 	$L__BB0_47;
	setp.lt.f64 	%p53, %fd1047, %fd558;
	@%p53 bra 	$L__BB0_48;
	sub.f64 	%fd1047, %fd1047, %fd558;
	bra.uni 	$L__BB0_48;
$L__BB0_47:
	add.f64 	%fd1047, %fd558, %fd1047;
$L__BB0_48:
	setp.ltu.f64 	%p54, %fd2, 0d0000000000000000;
	setp.lt.f64 	%p55, %fd2, %fd558;
	selp.f64 	%fd616, %fd2, %fd10, %p55;
	selp.f64 	%fd617, %fd11, %fd616, %p54;
	sub.f64 	%fd1048, %fd617, %fd1047;
	add.f64 	%fd94, %fd1048, %fd1048;
	setp.gt.f64 	%p56, %fd94, %fd558;
	@%p56 bra 	$L__BB0_51;
	setp.geu.f64 	%p57, %fd94, %fd12;
	@%p57 bra 	$L__BB0_52;
	add.f64 	%fd1048, %fd558, %fd1048;
	bra.uni 	$L__BB0_52;
$L__BB0_51:
	sub.f64 	%fd1048, %fd1048, %fd558;
$L__BB0_52:
	ld.param.f64 	%fd998, [flockers_param_6];
	abs.f64 	%fd618, %fd1046;
	abs.f64 	%fd619, %fd1048;
	mov.b64 	%rd63, %fd619;
	mov.b64 	%rd64, %fd618;
	min.u64 	%rd65, %rd63, %rd64;
	mov.b64 	%fd620, %rd65;
	max.u64 	%rd66, %rd64, %rd63;
	mov.b64 	%fd621, %rd66;
	{
	.reg .b32 %temp; 
	mov.b64 	{%temp, %r208}, %fd621;
	}
	and.b32  	%r209, %r208, -4194304;
	xor.b32  	%r210, %r209, 2144337920;
	mov.b32 	%r211, 0;
	mov.b64 	%fd622, {%r211, %r210};
	mul.f64 	%fd623, %fd622, %fd620;
	mul.f64 	%fd624, %fd622, %fd621;
	mul.f64 	%fd625, %fd623, %fd623;
	fma.rn.f64 	%fd626, %fd624, %fd624, %fd625;
	min.f64 	%fd627, %fd626, 0d7FEFFFFFFFFFFFFF;
	rsqrt.approx.ftz.f64 	%fd628, %fd627;
	mul.rn.f64 	%fd629, %fd628, %fd628;
	neg.f64 	%fd630, %fd629;
	fma.rn.f64 	%fd631, %fd627, %fd630, 0d3FF0000000000000;
	fma.rn.f64 	%fd632, %fd631, 0d3FD8000000000000, 0d3FE0000000000000;
	mul.rn.f64 	%fd633, %fd631, %fd628;
	fma.rn.f64 	%fd634, %fd632, %fd633, %fd628;
	mul.f64 	%fd635, %fd626, %fd634;
	or.b32  	%r212, %r209, 1048576;
	mov.b64 	%fd636, {%r211, %r212};
	mul.f64 	%fd637, %fd636, %fd635;
	setp.eq.f64 	%p58, %fd620, 0d0000000000000000;
	selp.f64 	%fd638, %fd621, %fd637, %p58;
	{
	.reg .b32 %temp; 
	mov.b64 	{%temp, %r213}, %fd620;
	}
	setp.lt.u32 	%p59, %r213, %r6;
	selp.f64 	%fd98, %fd638, %fd620, %p59;
	setp.gtu.f64 	%p60, %fd98, %fd998;
	@%p60 bra 	$L__BB0_61;
	setp.lt.s32 	%p61, %r7, 0;
	and.b32  	%r214, %r7, 2146435072;
	setp.eq.s32 	%p62, %r214, 1072693248;
	mul.wide.s32 	%rd67, %r34, 4;
	add.s64 	%rd68, %rd4, %rd67;
	ld.global.u32 	%r35, [%rd68];
	{
	.reg .b32 %temp; 
	mov.b64 	{%temp, %r36}, %fd98;
	}
	abs.f64 	%fd99, %fd98;
	{ // callseq 1, 0
	.param .b64 param0;
	st.param.f64 	[param0], %fd99;
	.param .b64 retval0;
	call.uni (retval0), 
	__internal_accurate_pow, 
	(
	param0
	);
	ld.param.f64 	%fd639, [retval0];
	} // callseq 1
	setp.lt.s32 	%p63, %r36, 0;
	neg.f64 	%fd641, %fd639;
	selp.f64 	%fd642, %fd641, %fd639, %p62;
	selp.f64 	%fd643, %fd642, %fd639, %p63;
	setp.eq.f64 	%p64, %fd98, 0d0000000000000000;
	selp.b32 	%r215, %r36, 0, %p62;
	or.b32  	%r216, %r215, 2146435072;
	selp.b32 	%r217, %r216, %r215, %p61;
	mov.b32 	%r218, 0;
	mov.b64 	%fd644, {%r218, %r217};
	selp.f64 	%fd1049, %fd644, %fd643, %p64;
	add.f64 	%fd645, %fd98, 0d4010000000000000;
	{
	.reg .b32 %temp; 
	mov.b64 	{%temp, %r219}, %fd645;
	}
	and.b32  	%r220, %r219, 2146435072;
	setp.ne.s32 	%p65, %r220, 2146435072;
	@%p65 bra 	$L__BB0_58;
	setp.nan.f64 	%p66, %fd98, %fd98;
	@%p66 bra 	$L__BB0_57;
	setp.neu.f64 	%p67, %fd99, 0d7FF0000000000000;
	@%p67 bra 	$L__BB0_58;
	selp.b32 	%r221, 0, 2146435072, %p61;
	or.b32  	%r222, %r221, -2147483648;
	selp.b32 	%r223, %r222, %r221, %p1;
	selp.b32 	%r224, %r223, %r221, %p63;
	mov.b32 	%r225, 0;
	mov.b64 	%fd1049, {%r225, %r224};
	bra.uni 	$L__BB0_58;
$L__BB0_57:
	mov.f64 	%fd646, 0d4010000000000000;
	add.rn.f64 	%fd1049, %fd98, %fd646;
$L__BB0_58:
	setp.eq.f64 	%p70, %fd98, 0d3FF0000000000000;
	add.f64 	%fd647, %fd1049, 0d3FF0000000000000;
	selp.f64 	%fd104, 0d4000000000000000, %fd647, %p70;
	setp.ne.s32 	%p71, %r35, 0;
	@%p71 bra 	$L__BB0_60;
	add.f64 	%fd1050, %fd1050, %fd78;
	add.f64 	%fd1051, %fd1051, %fd79;
	add.f64 	%fd1052, %fd1052, %fd1046;
	add.f64 	%fd1053, %fd1053, %fd1048;
	add.s32 	%r414, %r414, 1;
$L__BB0_60:
	setp.ne.s32 	%p72, %r34, %r2;
	div.rn.f64 	%fd648, %fd1046, %fd104;
	add.f64 	%fd649, %fd1058, %fd648;
	div.rn.f64 	%fd650, %fd1048, %fd104;
	add.f64 	%fd651, %fd1059, %fd650;
	selp.u32 	%r226, 1, 0, %p72;
	add.s32 	%r415, %r415, %r226;
	selp.f64 	%fd1058, %fd649, %fd1058, %p72;
	selp.f64 	%fd1059, %fd651, %fd1059, %p72;
$L__BB0_61:
	add.s32 	%r411, %r411, 1;
	setp.ne.s32 	%p73, %r411, 0;
	add.s64 	%rd199, %rd199, 4;
	@%p73 bra 	$L__BB0_34;
$L__BB0_62:
	ld.param.u64 	%rd181, [flockers_param_7];
	ld.param.u32 	%r402, [flockers_param_3];
	ld.param.u32 	%r397, [flockers_param_2];
	add.s32 	%r227, %r3, 1;
	setp.lt.s32 	%p74, %r3, -1;
	selp.b32 	%r228, %r5, %r227, %p74;
	setp.lt.s32 	%p75, %r228, %r402;
	selp.b32 	%r229, %r228, 0, %p75;
	mul.lo.s32 	%r45, %r229, %r397;
	add.s32 	%r46, %r45, %r8;
	cvta.to.global.u64 	%rd69, %rd181;
	mul.wide.s32 	%rd70, %r46, 4;
	add.s64 	%rd71, %rd69, %rd70;
	ld.global.u32 	%r47, [%rd71];
	setp.lt.s32 	%p76, %r47, 1;
	@%p76 bra 	$L__BB0_92;
	ld.param.u64 	%rd189, [flockers_param_8];
	cvta.to.global.u64 	%rd72, %rd189;
	mul.wide.s32 	%rd73, %r46, 8;
	add.s64 	%rd74, %rd72, %rd73;
	ld.global.u64 	%rd200, [%rd74];
	neg.s32 	%r419, %r47;
$L__BB0_64:
	ld.u32 	%r52, [%rd200];
	shl.b32 	%r230, %r52, 2;
	mul.wide.s32 	%rd75, %r230, 8;
	add.s64 	%rd76, %rd3, %rd75;
	ld.global.f64 	%fd1072, [%rd76];
	ld.global.f64 	%fd1074, [%rd76+8];
	ld.global.f64 	%fd135, [%rd76+16];
	ld.global.f64 	%fd136, [%rd76+24];
	sub.f64 	%fd1073, %fd1, %fd1072;
	abs.f64 	%fd652, %fd1073;
	setp.le.f64 	%p77, %fd652, %fd5;
	@%p77 bra 	$L__BB0_73;
	setp.ltu.f64 	%p78, %fd1072, 0d0000000000000000;
	@%p78 bra 	$L__BB0_68;
	setp.lt.f64 	%p79, %fd1072, %fd557;
	@%p79 bra 	$L__BB0_69;
	sub.f64 	%fd1072, %fd1072, %fd557;
	bra.uni 	$L__BB0_69;
$L__BB0_68:
	add.f64 	%fd1072, %fd557, %fd1072;
$L__BB0_69:
	setp.ltu.f64 	%p80, %fd1, 0d0000000000000000;
	setp.lt.f64 	%p81, %fd1, %fd557;
	selp.f64 	%fd653, %fd1, %fd6, %p81;
	selp.f64 	%fd654, %fd7, %fd653, %p80;
	sub.f64 	%fd1073, %fd654, %fd1072;
	add.f64 	%fd142, %fd1073, %fd1073;
	setp.gt.f64 	%p82, %fd142, %fd557;
	@%p82 bra 	$L__BB0_72;
	setp.geu.f64 	%p83, %fd142, %fd8;
	@%p83 bra 	$L__BB0_73;
	add.f64 	%fd1073, %fd557, %fd1073;
	bra.uni 	$L__BB0_73;
$L__BB0_72:
	sub.f64 	%fd1073, %fd1073, %fd557;
$L__BB0_73:
	sub.f64 	%fd1075, %fd2, %fd1074;
	abs.f64 	%fd655, %fd1075;
	setp.le.f64 	%p84, %fd655, %fd9;
	@%p84 bra 	$L__BB0_82;
	setp.ltu.f64 	%p85, %fd1074, 0d0000000000000000;
	@%p85 bra 	$L__BB0_77;
	setp.lt.f64 	%p86, %fd1074, %fd558;
	@%p86 bra 	$L__BB0_78;
	sub.f64 	%fd1074, %fd1074, %fd558;
	bra.uni 	$L__BB0_78;
$L__BB0_77:
	add.f64 	%fd1074, %fd558, %fd1074;
$L__BB0_78:
	setp.ltu.f64 	%p87, %fd2, 0d0000000000000000;
	setp.lt.f64 	%p88, %fd2, %fd558;
	selp.f64 	%fd656, %fd2, %fd10, %p88;
	selp.f64 	%fd657, %fd11, %fd656, %p87;
	sub.f64 	%fd1075, %fd657, %fd1074;
	add.f64 	%fd151, %fd1075, %fd1075;
	setp.gt.f64 	%p89, %fd151, %fd558;
	@%p89 bra 	$L__BB0_81;
	setp.geu.f64 	%p90, %fd151, %fd12;
	@%p90 bra 	$L__BB0_82;
	add.f64 	%fd1075, %fd558, %fd1075;
	bra.uni 	$L__BB0_82;
$L__BB0_81:
	sub.f64 	%fd1075, %fd1075, %fd558;
$L__BB0_82:
	ld.param.f64 	%fd999, [flockers_param_6];
	abs.f64 	%fd658, %fd1073;
	abs.f64 	%fd659, %fd1075;
	mov.b64 	%rd77, %fd659;
	mov.b64 	%rd78, %fd658;
	min.u64 	%rd79, %rd77, %rd78;
	mov.b64 	%fd660, %rd79;
	max.u64 	%rd80, %rd78, %rd77;
	mov.b64 	%fd661, %rd80;
	{
	.reg .b32 %temp; 
	mov.b64 	{%temp, %r231}, %fd661;
	}
	and.b32  	%r232, %r231, -4194304;
	xor.b32  	%r233, %r232, 2144337920;
	mov.b32 	%r234, 0;
	mov.b64 	%fd662, {%r234, %r233};
	mul.f64 	%fd663, %fd662, %fd660;
	mul.f64 	%fd664, %fd662, %fd661;
	mul.f64 	%fd665, %fd663, %fd663;
	fma.rn.f64 	%fd666, %fd664, %fd664, %fd665;
	min.f64 	%fd667, %fd666, 0d7FEFFFFFFFFFFFFF;
	rsqrt.approx.ftz.f64 	%fd668, %fd667;
	mul.rn.f64 	%fd669, %fd668, %fd668;
	neg.f64 	%fd670, %fd669;
	fma.rn.f64 	%fd671, %fd667, %fd670, 0d3FF0000000000000;
	fma.rn.f64 	%fd672, %fd671, 0d3FD8000000000000, 0d3FE0000000000000;
	mul.rn.f64 	%fd673, %fd671, %fd668;
	fma.rn.f64 	%fd674, %fd672, %fd673, %fd668;
	mul.f64 	%fd675, %fd666, %fd674;
	or.b32  	%r235, %r232, 1048576;
	mov.b64 	%fd676, {%r234, %r235};
	mul.f64 	%fd677, %fd676, %fd675;
	setp.eq.f64 	%p91, %fd660, 0d0000000000000000;
	selp.f64 	%fd678, %fd661, %fd677, %p91;
	{
	.reg .b32 %temp; 
	mov.b64 	{%temp, %r236}, %fd660;
	}
	setp.lt.u32 	%p92, %r236, %r6;
	selp.f64 	%fd155, %fd678, %fd660, %p92;
	setp.gtu.f64 	%p93, %fd155, %fd999;
	@%p93 bra 	$L__BB0_91;
	setp.lt.s32 	%p94, %r7, 0;
	and.b32  	%r237, %r7, 2146435072;
	setp.eq.s32 	%p95, %r237, 1072693248;
	mul.wide.s32 	%rd81, %r52, 4;
	add.s64 	%rd82, %rd4, %rd81;
	ld.global.u32 	%r53, [%rd82];
	{
	.reg .b32 %temp; 
	mov.b64 	{%temp, %r54}, %fd155;
	}
	abs.f64 	%fd156, %fd155;
	{ // callseq 2, 0
	.param .b64 param0;
	st.param.f64 	[param0], %fd156;
	.param .b64 retval0;
	call.uni (retval0), 
	__internal_accurate_pow, 
	(
	param0
	);
	ld.param.f64 	%fd679, [retval0];
	} // callseq 2
	setp.lt.s32 	%p96, %r54, 0;
	neg.f64 	%fd681, %fd679;
	selp.f64 	%fd682, %fd681, %fd679, %p95;
	selp.f64 	%fd683, %fd682, %fd679, %p96;
	setp.eq.f64 	%p97, %fd155, 0d0000000000000000;
	selp.b32 	%r238, %r54, 0, %p95;
	or.b32  	%r239, %r238, 2146435072;
	selp.b32 	%r240, %r239, %r238, %p94;
	mov.b32 	%r241, 0;
	mov.b64 	%fd684, {%r241, %r240};
	selp.f64 	%fd1076, %fd684, %fd683, %p97;
	add.f64 	%fd685, %fd155, 0d4010000000000000;
	{
	.reg .b32 %temp; 
	mov.b64 	{%temp, %r242}, %fd685;
	}
	and.b32  	%r243, %r242, 2146435072;
	setp.ne.s32 	%p98, %r243, 2146435072;
	@%p98 bra 	$L__BB0_88;
	setp.nan.f64 	%p99, %fd155, %fd155;
	@%p99 bra 	$L__BB0_87;
	setp.neu.f64 	%p100, %fd156, 0d7FF0000000000000;
	@%p100 bra 	$L__BB0_88;
	selp.b32 	%r244, 0, 2146435072, %p94;
	or.b32  	%r245, %r244, -2147483648;
	selp.b32 	%r246, %r245, %r244, %p1;
	selp.b32 	%r247, %r246, %r244, %p96;
	mov.b32 	%r248, 0;
	mov.b64 	%fd1076, {%r248, %r247};
	bra.uni 	$L__BB0_88;
$L__BB0_87:
	mov.f64 	%fd686, 0d4010000000000000;
	add.rn.f64 	%fd1076, %fd155, %fd686;
$L__BB0_88:
	setp.eq.f64 	%p103, %fd155, 0d3FF0000000000000;
	add.f64 	%fd687, %fd1076, 0d3FF0000000000000;
	selp.f64 	%fd161, 0d4000000000000000, %fd687, %p103;
	setp.ne.s32 	%p104, %r53, 0;
	@%p104 bra 	$L__BB0_90;
	add.f64 	%fd1050, %fd1050, %fd135;
	add.f64 	%fd1051, %fd1051, %fd136;
	add.f64 	%fd1052, %fd1052, %fd1073;
	add.f64 	%fd1053, %fd1053, %fd1075;
	add.s32 	%r414, %r414, 1;
$L__BB0_90:
	setp.ne.s32 	%p105, %r52, %r2;
	div.rn.f64 	%fd688, %fd1073, %fd161;
	add.f64 	%fd689, %fd1058, %fd688;
	div.rn.f64 	%fd690, %fd1075, %fd161;
	add.f64 	%fd691, %fd1059, %fd690;
	selp.u32 	%r249, 1, 0, %p105;
	add.s32 	%r415, %r415, %r249;
	selp.f64 	%fd1058, %fd689, %fd1058, %p105;
	selp.f64 	%fd1059, %fd691, %fd1059, %p105;
$L__BB0_91:
	add.s32 	%r419, %r419, 1;
	setp.ne.s32 	%p106, %r419, 0;
	add.s64 	%rd200, %rd200, 4;
	@%p106 bra 	$L__BB0_64;
$L__BB0_92:
	ld.param.u64 	%rd182, [flockers_param_7];
	ld.param.u32 	%r398, [flockers_param_2];
	setp.lt.s32 	%p107, %r4, 0;
	add.s32 	%r250, %r398, -1;
	selp.b32 	%r251, %r250, %r4, %p107;
	setp.lt.s32 	%p108, %r251, %r398;
	selp.b32 	%r63, %r251, 0, %p108;
	add.s32 	%r64, %r9, %r63;
	cvta.to.global.u64 	%rd83, %rd182;
	mul.wide.s32 	%rd84, %r64, 4;
	add.s64 	%rd85, %rd83, %rd84;
	ld.global.u32 	%r65, [%rd85];
	setp.lt.s32 	%p109, %r65, 1;
	@%p109 bra 	$L__BB0_122;
	ld.param.u64 	%rd190, [flockers_param_8];
	cvta.to.global.u64 	%rd86, %rd190;
	mul.wide.s32 	%rd87, %r64, 8;
	add.s64 	%rd88, %rd86, %rd87;
	ld.global.u64 	%rd201, [%rd88];
	neg.s32 	%r427, %r65;
$L__BB0_94:
	ld.u32 	%r70, [%rd201];
	shl.b32 	%r252, %r70, 2;
	mul.wide.s32 	%rd89, %r252, 8;
	add.s64 	%rd90, %rd3, %rd89;
	ld.global.f64 	%fd1099, [%rd90];
	ld.global.f64 	%fd1101, [%rd90+8];
	ld.global.f64 	%fd192, [%rd90+16];
	ld.global.f64 	%fd193, [%rd90+24];
	sub.f64 	%fd1100, %fd1, %fd1099;
	abs.f64 	%fd692, %fd1100;
	setp.le.f64 	%p110, %fd692, %fd5;
	@%p110 bra 	$L__BB0_103;
	setp.ltu.f64 	%p111, %fd1099, 0d0000000000000000;
	@%p111 bra 	$L__BB0_98;
	setp.lt.f64 	%p112, %fd1099, %fd557;
	@%p112 bra 	$L__BB0_99;
	sub.f64 	%fd1099, %fd1099, %fd557;
	bra.uni 	$L__BB0_99;
$L__BB0_98:
	add.f64 	%fd1099, %fd557, %fd1099;
$L__BB0_99:
	setp.ltu.f64 	%p113, %fd1, 0d0000000000000000;
	setp.lt.f64 	%p114, %fd1, %fd557;
	selp.f64 	%fd693, %fd1, %fd6, %p114;
	selp.f64 	%fd694, %fd7, %fd693, %p113;
	sub.f64 	%fd1100, %fd694, %fd1099;
	add.f64 	%fd199, %fd1100, %fd1100;
	setp.gt.f64 	%p115, %fd199, %fd557;
	@%p115 bra 	$L__BB0_102;
	setp.geu.f64 	%p116, %fd199, %fd8;
	@%p116 bra 	$L__BB0_103;
	add.f64 	%fd1100, %fd557, %fd1100;
	bra.uni 	$L__BB0_103;
$L__BB0_102:
	sub.f64 	%fd1100, %fd1100, %fd557;
$L__BB0_103:
	sub.f64 	%fd1102, %fd2, %fd1101;
	abs.f64 	%fd695, %fd1102;
	setp.le.f64 	%p117, %fd695, %fd9;
	@%p117 bra 	$L__BB0_112;
	setp.ltu.f64 	%p118, %fd1101, 0d0000000000000000;
	@%p118 bra 	$L__BB0_107;
	setp.lt.f64 	%p119, %fd1101, %fd558;
	@%p119 bra 	$L__BB0_108;
	sub.f64 	%fd1101, %fd1101, %fd558;
	bra.uni 	$L__BB0_108;
$L__BB0_107:
	add.f64 	%fd1101, %fd558, %fd1101;
$L__BB0_108:
	setp.ltu.f64 	%p120, %fd2, 0d0000000000000000;
	setp.lt.f64 	%p121, %fd2, %fd558;
	selp.f64 	%fd696, %fd2, %fd10, %p121;
	selp.f64 	%fd697, %fd11, %fd696, %p120;
	sub.f64 	%fd1102, %fd697, %fd1101;
	add.f64 	%fd208, %fd1102, %fd1102;
	setp.gt.f64 	%p122, %fd208, %fd558;
	@%p122 bra 	$L__BB0_111;
	setp.geu.f64 	%p123, %fd208, %fd12;
	@%p123 bra 	$L__BB0_112;
	add.f64 	%fd1102, %fd558, %fd1102;
	bra.uni 	$L__BB0_112;
$L__BB0_111:
	sub.f64 	%fd1102, %fd1102, %fd558;
$L__BB0_112:
	ld.param.f64 	%fd1000, [flockers_param_6];
	abs.f64 	%fd698, %fd1100;
	abs.f64 	%fd699, %fd1102;
	mov.b64 	%rd91, %fd699;
	mov.b64 	%rd92, %fd698;
	min.u64 	%rd93, %rd91, %rd92;
	mov.b64 	%fd700, %rd93;
	max.u64 	%rd94, %rd92, %rd91;
	mov.b64 	%fd701, %rd94;
	{
	.reg .b32 %temp; 
	mov.b64 	{%temp, %r253}, %fd701;
	}
	and.b32  	%r254, %r253, -4194304;
	xor.b32  	%r255, %r254, 2144337920;
	mov.b32 	%r256, 0;
	mov.b64 	%fd702, {%r256, %r255};
	mul.f64 	%fd703, %fd702, %fd700;
	mul.f64 	%fd704, %fd702, %fd701;
	mul.f64 	%fd705, %fd703, %fd703;
	fma.rn.f64 	%fd706, %fd704, %fd704, %fd705;
	min.f64 	%fd707, %fd706, 0d7FEFFFFFFFFFFFFF;
	rsqrt.approx.ftz.f64 	%fd708, %fd707;
	mul.rn.f64 	%fd709, %fd708, %fd708;
	neg.f64 	%fd710, %fd709;
	fma.rn.f64 	%fd711, %fd707, %fd710, 0d3FF0000000000000;
	fma.rn.f64 	%fd712, %fd711, 0d3FD8000000000000, 0d3FE0000000000000;
	mul.rn.f64 	%fd713, %fd711, %fd708;
	fma.rn.f64 	%fd714, %fd712, %fd713, %fd708;
	mul.f64 	%fd715, %fd706, %fd714;
	or.b32  	%r257, %r254, 1048576;
	mov.b64 	%fd716, {%r256, %r257};
	mul.f64 	%fd717, %fd716, %fd715;
	setp.eq.f64 	%p124, %fd700, 0d0000000000000000;
	selp.f64 	%fd718, %fd701, %fd717, %p124;
	{
	.reg .b32 %temp; 
	mov.b64 	{%temp, %r258}, %fd700;
	}
	setp.lt.u32 	%p125, %r258, %r6;
	selp.f64 	%fd212, %fd718, %fd700, %p125;
	setp.gtu.f64 	%p126, %fd212, %fd1000;
	@%p126 bra 	$L__BB0_121;
	setp.lt.s32 	%p127, %r7, 0;
	and.b32  	%r259, %r7, 2146435072;
	setp.eq.s32 	%p128, %r259, 1072693248;
	mul.wide.s32 	%rd95, %r70, 4;
	add.s64 	%rd96, %rd4, %rd95;
	ld.global.u32 	%r71, [%rd96];
	{
	.reg .b32 %temp; 
	mov.b64 	{%temp, %r72}, %fd212;
	}
	abs.f64 	%fd213, %fd212;
	{ // callseq 3, 0
	.param .b64 param0;
	st.param.f64 	[param0], %fd213;
	.param .b64 retval0;
	call.uni (retval0), 
	__internal_accurate_pow, 
	(
	param0
	);
	ld.param.f64 	%fd719, [retval0];
	} // callseq 3
	setp.lt.s32 	%p129, %r72, 0;
	neg.f64 	%fd721, %fd719;
	selp.f64 	%fd722, %fd721, %fd719, %p128;
	selp.f64 	%fd723, %fd722, %fd719, %p129;
	setp.eq.f64 	%p130, %fd212, 0d0000000000000000;
	selp.b32 	%r260, %r72, 0, %p128;
	or.b32  	%r261, %r260, 2146435072;
	selp.b32 	%r262, %r261, %r260, %p127;
	mov.b32 	%r263, 0;
	mov.b64 	%fd724, {%r263, %r262};
	selp.f64 	%fd1103, %fd724, %fd723, %p130;
	add.f64 	%fd725, %fd212, 0d4010000000000000;
	{
	.reg .b32 %temp; 
	mov.b64 	{%temp, %r264}, %fd725;
	}
	and.b32  	%r265, %r264, 2146435072;
	setp.ne.s32 	%p131, %r265, 2146435072;
	@%p131 bra 	$L__BB0_118;
	setp.nan.f64 	%p132, %fd212, %fd212;
	@%p132 bra 	$L__BB0_117;
	setp.neu.f64 	%p133, %fd213, 0d7FF0000000000000;
	@%p133 bra 	$L__BB0_118;
	selp.b32 	%r266, 0, 2146435072, %p127;
	or.b32  	%r267, %r266, -2147483648;
	selp.b32 	%r268, %r267, %r266, %p1;
	selp.b32 	%r269, %r268, %r266, %p129;
	mov.b32 	%r270, 0;
	mov.b64 	%fd1103, {%r270, %r269};
	bra.uni 	$L__BB0_118;
$L__BB0_117:
	mov.f64 	%fd726, 0d4010000000000000;
	add.rn.f64 	%fd1103, %fd212, %fd726;
$L__BB0_118:
	setp.eq.f64 	%p136, %fd212, 0d3FF0000000000000;
	add.f64 	%fd727, %fd1103, 0d3FF0000000000000;
	selp.f64 	%fd218, 0d4000000000000000, %fd727, %p136;
	setp.ne.s32 	%p137, %r71, 0;
	@%p137 bra 	$L__BB0_120;
	add.f64 	%fd1050, %fd1050, %fd192;
	add.f64 	%fd1051, %fd1051, %fd193;
	add.f64 	%fd1052, %fd1052, %fd1100;
	add.f64 	%fd1053, %fd1053, %fd1102;
	add.s32 	%r414, %r414, 1;
$L__BB0_120:
	setp.ne.s32 	%p138, %r70, %r2;
	div.rn.f64 	%fd728, %fd1100, %fd218;
	add.f64 	%fd729, %fd1058, %fd728;
	div.rn.f64 	%fd730, %fd1102, %fd218;
	add.f64 	%fd731, %fd1059, %fd730;
	selp.u32 	%r271, 1, 0, %p138;
	add.s32 	%r415, %r415, %r271;
	selp.f64 	%fd1058, %fd729, %fd1058, %p138;
	selp.f64 	%fd1059, %fd731, %fd1059, %p138;
$L__BB0_121:
	add.s32 	%r427, %r427, 1;
	setp.ne.s32 	%p139, %r427, 0;
	add.s64 	%rd201, %rd201, 4;
	@%p139 bra 	$L__BB0_94;
$L__BB0_122:
	ld.param.u64 	%rd183, [flockers_param_7];
	add.s32 	%r81, %r27, %r63;
	cvta.to.global.u64 	%rd97, %rd183;
	mul.wide.s32 	%rd98, %r81, 4;
	add.s64 	%rd99, %rd97, %rd98;
	ld.global.u32 	%r82, [%rd99];
	setp.lt.s32 	%p140, %r82, 1;
	@%p140 bra 	$L__BB0_152;
	ld.param.u64 	%rd191, [flockers_param_8];
	cvta.to.global.u64 	%rd100, %rd191;
	mul.wide.s32 	%rd101, %r81, 8;
	add.s64 	%rd102, %rd100, %rd101;
	ld.global.u64 	%rd202, [%rd102];
	neg.s32 	%r435, %r82;
$L__BB0_124:
	ld.u32 	%r87, [%rd202];
	shl.b32 	%r272, %r87, 2;
	mul.wide.s32 	%rd103, %r272, 8;
	add.s64 	%rd104, %rd3, %rd103;
	ld.global.f64 	%fd1126, [%rd104];
	ld.global.f64 	%fd1128, [%rd104+8];
	ld.global.f64 	%fd249, [%rd104+16];
	ld.global.f64 	%fd250, [%rd104+24];
	sub.f64 	%fd1127, %fd1, %fd1126;
	abs.f64 	%fd732, %fd1127;
	setp.le.f64 	%p141, %fd732, %fd5;
	@%p141 bra 	$L__BB0_133;
	setp.ltu.f64 	%p142, %fd1126, 0d0000000000000000;
	@%p142 bra 	$L__BB0_128;
	setp.lt.f64 	%p143, %fd1126, %fd557;
	@%p143 bra 	$L__BB0_129;
	sub.f64 	%fd1126, %fd1126, %fd557;
	bra.uni 	$L__BB0_129;
$L__BB0_128:
	add.f64 	%fd1126, %fd557, %fd1126;
$L__BB0_129:
	setp.ltu.f64 	%p144, %fd1, 0d0000000000000000;
	setp.lt.f64 	%p145, %fd1, %fd557;
	selp.f64 	%fd733, %fd1, %fd6, %p145;
	selp.f64 	%fd734, %fd7, %fd733, %p144;
	sub.f64 	%fd1127, %fd734, %fd1126;
	add.f64 	%fd256, %fd1127, %fd1127;
	setp.gt.f64 	%p146, %fd256, %fd557;
	@%p146 bra 	$L__BB0_132;
	setp.geu.f64 	%p147, %fd256, %fd8;
	@%p147 bra 	$L__BB0_133;
	add.f64 	%fd1127, %fd557, %fd1127;
	bra.uni 	$L__BB0_133;
$L__BB0_132:
	sub.f64 	%fd1127, %fd1127, %fd557;
$L__BB0_133:
	sub.f64 	%fd1129, %fd2, %fd1128;
	abs.f64 	%fd735, %fd1129;
	setp.le.f64 	%p148, %fd735, %fd9;
	@%p148 bra 	$L__BB0_142;
	setp.ltu.f64 	%p149, %fd1128, 0d0000000000000000;
	@%p149 bra 	$L__BB0_137;
	setp.lt.f64 	%p150, %fd1128, %fd558;
	@%p150 bra 	$L__BB0_138;
	sub.f64 	%fd1128, %fd1128, %fd558;
	bra.uni 	$L__BB0_138;
$L__BB0_137:
	add.f64 	%fd1128, %fd558, %fd1128;
$L__BB0_138:
	setp.ltu.f64 	%p151, %fd2, 0d0000000000000000;
	setp.lt.f64 	%p152, %fd2, %fd558;
	selp.f64 	%fd736, %fd2, %fd10, %p152;
	selp.f64 	%fd737, %fd11, %fd736, %p151;
	sub.f64 	%fd1129, %fd737, %fd1128;
	add.f64 	%fd265, %fd1129, %fd1129;
	setp.gt.f64 	%p153, %fd265, %fd558;
	@%p153 bra 	$L__BB0_141;
	setp.geu.f64 	%p154, %fd265, %fd12;
	@%p154 bra 	$L__BB0_142;
	add.f64 	%fd1129, %fd558, %fd1129;
	bra.uni 	$L__BB0_142;
$L__BB0_141:
	sub.f64 	%fd1129, %fd1129, %fd558;
$L__BB0_142:
	ld.param.f64 	%fd1001, [flockers_param_6];
	abs.f64 	%fd738, %fd1127;
	abs.f64 	%fd739, %fd1129;
	mov.b64 	%rd105, %fd739;
	mov.b64 	%rd106, %fd738;
	min.u64 	%rd107, %rd105, %rd106;
	mov.b64 	%fd740, %rd107;
	max.u64 	%rd108, %rd106, %rd105;
	mov.b64 	%fd741, %rd108;
	{
	.reg .b32 %temp; 
	mov.b64 	{%temp, %r273}, %fd741;
	}
	and.b32  	%r274, %r273, -4194304;
	xor.b32  	%r275, %r274, 2144337920;
	mov.b32 	%r276, 0;
	mov.b64 	%fd742, {%r276, %r275};
	mul.f64 	%fd743, %fd742, %fd740;
	mul.f64 	%fd744, %fd742, %fd741;
	mul.f64 	%fd745, %fd743, %fd743;
	fma.rn.f64 	%fd746, %fd744, %fd744, %fd745;
	min.f64 	%fd747, %fd746, 0d7FEFFFFFFFFFFFFF;
	rsqrt.approx.ftz.f64 	%fd748, %fd747;
	mul.rn.f64 	%fd749, %fd748, %fd748;
	neg.f64 	%fd750, %fd749;
	fma.rn.f64 	%fd751, %fd747, %fd750, 0d3FF0000000000000;
	fma.rn.f64 	%fd752, %fd751, 0d3FD8000000000000, 0d3FE0000000000000;
	mul.rn.f64 	%fd753, %fd751, %fd748;
	fma.rn.f64 	%fd754, %fd752, %fd753, %fd748;
	mul.f64 	%fd755, %fd746, %fd754;
	or.b32  	%r277, %r274, 1048576;
	mov.b64 	%fd756, {%r276, %r277};
	mul.f64 	%fd757, %fd756, %fd755;
	setp.eq.f64 	%p155, %fd740, 0d0000000000000000;
	selp.f64 	%fd758, %fd741, %fd757, %p155;
	{
	.reg .b32 %temp; 
	mov.b64 	{%temp, %r278}, %fd740;
	}
	setp.lt.u32 	%p156, %r278, %r6;
	selp.f64 	%fd269, %fd758, %fd740, %p156;
	setp.gtu.f64 	%p157, %fd269, %fd1001;
	@%p157 bra 	$L__BB0_151;
	setp.lt.s32 	%p158, %r7, 0;
	and.b32  	%r279, %r7, 2146435072;
	setp.eq.s32 	%p159, %r279, 1072693248;
	mul.wide.s32 	%rd109, %r87, 4;
	add.s64 	%rd110, %rd4, %rd109;
	ld.global.u32 	%r88, [%rd110];
	{
	.reg .b32 %temp; 
	mov.b64 	{%temp, %r89}, %fd269;
	}
	abs.f64 	%fd270, %fd269;
	{ // callseq 4, 0
	.param .b64 param0;
	st.param.f64 	[param0], %fd270;
	.param .b64 retval0;
	call.uni (retval0), 
	__internal_accurate_pow, 
	(
	param0
	);
	ld.param.f64 	%fd759, [retval0];
	} // callseq 4
	setp.lt.s32 	%p160, %r89, 0;
	neg.f64 	%fd761, %fd759;
	selp.f64 	%fd762, %fd761, %fd759, %p159;
	selp.f64 	%fd763, %fd762, %fd759, %p160;
	setp.eq.f64 	%p161, %fd269, 0d0000000000000000;
	selp.b32 	%r280, %r89, 0, %p159;
	or.b32  	%r281, %r280, 2146435072;
	selp.b32 	%r282, %r281, %r280, %p158;
	mov.b32 	%r283, 0;
	mov.b64 	%fd764, {%r283, %r282};
	selp.f64 	%fd1130, %fd764, %fd763, %p161;
	add.f64 	%fd765, %fd269, 0d4010000000000000;
	{
	.reg .b32 %temp; 
	mov.b64 	{%temp, %r284}, %fd765;
	}
	and.b32  	%r285, %r284, 2146435072;
	setp.ne.s32 	%p162, %r285, 2146435072;
	@%p162 bra 	$L__BB0_148;
	setp.nan.f64 	%p163, %fd269, %fd269;
	@%p163 bra 	$L__BB0_147;
	setp.neu.f64 	%p164, %fd270, 0d7FF0000000000000;
	@%p164 bra 	$L__BB0_148;
	selp.b32 	%r286, 0, 2146435072, %p158;
	or.b32  	%r287, %r286, -2147483648;
	selp.b32 	%r288, %r287, %r286, %p1;
	selp.b32 	%r289, %r288, %r286, %p160;
	mov.b32 	%r290, 0;
	mov.b64 	%fd1130, {%r290, %r289};
	bra.uni 	$L__BB0_148;
$L__BB0_147:
	mov.f64 	%fd766, 0d4010000000000000;
	add.rn.f64 	%fd1130, %fd269, %fd766;
$L__BB0_148:
	setp.eq.f64 	%p167, %fd269, 0d3FF0000000000000;
	add.f64 	%fd767, %fd1130, 0d3FF0000000000000;
	selp.f64 	%fd275, 0d4000000000000000, %fd767, %p167;
	setp.ne.s32 	%p168, %r88, 0;
	@%p168 bra 	$L__BB0_150;
	add.f64 	%fd1050, %fd1050, %fd249;
	add.f64 	%fd1051, %fd1051, %fd250;
	add.f64 	%fd1052, %fd1052, %fd1127;
	add.f64 	%fd1053, %fd1053, %fd1129;
	add.s32 	%r414, %r414, 1;
$L__BB0_150:
	setp.ne.s32 	%p169, %r87, %r2;
	div.rn.f64 	%fd768, %fd1127, %fd275;
	add.f64 	%fd769, %fd1058, %fd768;
	div.rn.f64 	%fd770, %fd1129, %fd275;
	add.f64 	%fd771, %fd1059, %fd770;
	selp.u32 	%r291, 1, 0, %p169;
	add.s32 	%r415, %r415, %r291;
	selp.f64 	%fd1058, %fd769, %fd1058, %p169;
	selp.f64 	%fd1059, %fd771, %fd1059, %p169;
$L__BB0_151:
	add.s32 	%r435, %r435, 1;
	setp.ne.s32 	%p170, %r435, 0;
	add.s64 	%rd202, %rd202, 4;
	@%p170 bra 	$L__BB0_124;
$L__BB0_152:
	ld.param.u64 	%rd184, [flockers_param_7];
	add.s32 	%r98, %r45, %r63;
	cvta.to.global.u64 	%rd111, %rd184;
	mul.wide.s32 	%rd112, %r98, 4;
	add.s64 	%rd113, %rd111, %rd112;
	ld.global.u32 	%r99, [%rd113];
	setp.lt.s32 	%p171, %r99, 1;
	@%p171 bra 	$L__BB0_182;
	ld.param.u64 	%rd192, [flockers_param_8];
	cvta.to.global.u64 	%rd114, %rd192;
	mul.wide.s32 	%rd115, %r98, 8;
	add.s64 	%rd116, %rd114, %rd115;
	ld.global.u64 	%rd203, [%rd116];
	neg.s32 	%r443, %r99;
$L__BB0_154:
	ld.u32 	%r104, [%rd203];
	shl.b32 	%r292, %r104, 2;
	mul.wide.s32 	%rd117, %r292, 8;
	add.s64 	%rd118, %rd3, %rd117;
	ld.global.f64 	%fd1153, [%rd118];
	ld.global.f64 	%fd1155, [%rd118+8];
	ld.global.f64 	%fd306, [%rd118+16];
	ld.global.f64 	%fd307, [%rd118+24];
	sub.f64 	%fd1154, %fd1, %fd1153;
	abs.f64 	%fd772, %fd1154;
	setp.le.f64 	%p172, %fd772, %fd5;
	@%p172 bra 	$L__BB0_163;
	setp.ltu.f64 	%p173, %fd1153, 0d0000000000000000;
	@%p173 bra 	$L__BB0_158;
	setp.lt.f64 	%p174, %fd1153, %fd557;
	@%p174 bra 	$L__BB0_159;
	sub.f64 	%fd1153, %fd1153, %fd557;
	bra.uni 	$L__BB0_159;
$L__BB0_158:
	add.f64 	%fd1153, %fd557, %fd1153;
$L__BB0_159:
	setp.ltu.f64 	%p175, %fd1, 0d0000000000000000;
	setp.lt.f64 	%p176, %fd1, %fd557;
	selp.f64 	%fd773, %fd1, %fd6, %p176;
	selp.f64 	%fd774, %fd7, %fd773, %p175;
	sub.f64 	%fd1154, %fd774, %fd1153;
	add.f64 	%fd313, %fd1154, %fd1154;
	setp.gt.f64 	%p177, %fd313, %fd557;
	@%p177 bra 	$L__BB0_162;
	setp.geu.f64 	%p178, %fd313, %fd8;
	@%p178 bra 	$L__BB0_163;
	add.f64 	%fd1154, %fd557, %fd1154;
	bra.uni 	$L__BB0_163;
$L__BB0_162:
	sub.f64 	%fd1154, %fd1154, %fd557;
$L__BB0_163:
	sub.f64 	%fd1156, %fd2, %fd1155;
	abs.f64 	%fd775, %fd1156;
	setp.le.f64 	%p179, %fd775, %fd9;
	@%p179 bra 	$L__BB0_172;
	setp.ltu.f64 	%p180, %fd1155, 0d0000000000000000;
	@%p180 bra 	$L__BB0_167;
	setp.lt.f64 	%p181, %fd1155, %fd558;
	@%p181 bra 	$L__BB0_168;
	sub.f64 	%fd1155, %fd1155, %fd558;
	bra.uni 	$L__BB0_168;
$L__BB0_167:
	add.f64 	%fd1155, %fd558, %fd1155;
$L__BB0_168:
	setp.ltu.f64 	%p182, %fd2, 0d0000000000000000;
	setp.lt.f64 	%p183, %fd2, %fd558;
	selp.f64 	%fd776, %fd2, %fd10, %p183;
	selp.f64 	%fd777, %fd11, %fd776, %p182;
	sub.f64 	%fd1156, %fd777, %fd1155;
	add.f64 	%fd322, %fd1156, %fd1156;
	setp.gt.f64 	%p184, %fd322, %fd558;
	@%p184 bra 	$L__BB0_171;
	setp.geu.f64 	%p185, %fd322, %fd12;
	@%p185 bra 	$L__BB0_172;
	add.f64 	%fd1156, %fd558, %fd1156;
	bra.uni 	$L__BB0_172;
$L__BB0_171:
	sub.f64 	%fd1156, %fd1156, %fd558;
$L__BB0_172:
	ld.param.f64 	%fd1002, [flockers_param_6];
	abs.f64 	%fd778, %fd1154;
	abs.f64 	%fd779, %fd1156;
	mov.b64 	%rd119, %fd779;
	mov.b64 	%rd120, %fd778;
	min.u64 	%rd121, %rd119, %rd120;
	mov.b64 	%fd780, %rd121;
	max.u64 	%rd122, %rd120, %rd119;
	mov.b64 	%fd781, %rd122;
	{
	.reg .b32 %temp; 
	mov.b64 	{%temp, %r293}, %fd781;
	}
	and.b32  	%r294, %r293, -4194304;
	xor.b32  	%r295, %r294, 2144337920;
	mov.b32 	%r296, 0;
	mov.b64 	%fd782, {%r296, %r295};
	mul.f64 	%fd783, %fd782, %fd780;
	mul.f64 	%fd784, %fd782, %fd781;
	mul.f64 	%fd785, %fd783, %fd783;
	fma.rn.f64 	%fd786, %fd784, %fd784, %fd785;
	min.f64 	%fd787, %fd786, 0d7FEFFFFFFFFFFFFF;
	rsqrt.approx.ftz.f64 	%fd788, %fd787;
	mul.rn.f64 	%fd789, %fd788, %fd788;
	neg.f64 	%fd790, %fd789;
	fma.rn.f64 	%fd791, %fd787, %fd790, 0d3FF0000000000000;
	fma.rn.f64 	%fd792, %fd791, 0d3FD8000000000000, 0d3FE0000000000000;
	mul.rn.f64 	%fd793, %fd791, %fd788;
	fma.rn.f64 	%fd794, %fd792, %fd793, %fd788;
	mul.f64 	%fd795, %fd786, %fd794;
	or.b32  	%r297, %r294, 1048576;
	mov.b64 	%fd796, {%r296, %r297};
	mul.f64 	%fd797, %fd796, %fd795;
	setp.eq.f64 	%p186, %fd780, 0d0000000000000000;
	selp.f64 	%fd798, %fd781, %fd797, %p186;
	{
	.reg .b32 %temp; 
	mov.b64 	{%temp, %r298}, %fd780;
	}
	setp.lt.u32 	%p187, %r298, %r6;
	selp.f64 	%fd326, %fd798, %fd780, %p187;
	setp.gtu.f64 	%p188, %fd326, %fd1002;
	@%p188 bra 	$L__BB0_181;
	setp.lt.s32 	%p189, %r7, 0;
	and.b32  	%r299, %r7, 2146435072;
	setp.eq.s32 	%p190, %r299, 1072693248;
	mul.wide.s32 	%rd123, %r104, 4;
	add.s64 	%rd124, %rd4, %rd123;
	ld.global.u32 	%r105, [%rd124];
	{
	.reg .b32 %temp; 
	mov.b64 	{%temp, %r106}, %fd326;
	}
	abs.f64 	%fd327, %fd326;
	{ // callseq 5, 0
	.param .b64 param0;
	st.param.f64 	[param0], %fd327;
	.param .b64 retval0;
	call.uni (retval0), 
	__internal_accurate_pow, 
	(
	param0
	);
	ld.param.f64 	%fd799, [retval0];
	} // callseq 5
	setp.lt.s32 	%p191, %r106, 0;
	neg.f64 	%fd801, %fd799;
	selp.f64 	%fd802, %fd801, %fd799, %p190;
	selp.f64 	%fd803, %fd802, %fd799, %p191;
	setp.eq.f64 	%p192, %fd326, 0d0000000000000000;
	selp.b32 	%r300, %r106, 0, %p190;
	or.b32  	%r301, %r300, 2146435072;
	selp.b32 	%r302, %r301, %r300, %p189;
	mov.b32 	%r303, 0;
	mov.b64 	%fd804, {%r303, %r302};
	selp.f64 	%fd1157, %fd804, %fd803, %p192;
	add.f64 	%fd805, %fd326, 0d4010000000000000;
	{
	.reg .b32 %temp; 
	mov.b64 	{%temp, %r304}, %fd805;
	}
	and.b32  	%r305, %r304, 2146435072;
	setp.ne.s32 	%p193, %r305, 2146435072;
	@%p193 bra 	$L__BB0_178;
	setp.nan.f64 	%p194, %fd326, %fd326;
	@%p194 bra 	$L__BB0_177;
	setp.neu.f64 	%p195, %fd327, 0d7FF0000000000000;
	@%p195 bra 	$L__BB0_178;
	selp.b32 	%r306, 0, 2146435072, %p189;
	or.b32  	%r307, %r306, -2147483648;
	selp.b32 	%r308, %r307, %r306, %p1;
	selp.b32 	%r309, %r308, %r306, %p191;
	mov.b32 	%r310, 0;
	mov.b64 	%fd1157, {%r310, %r309};
	bra.uni 	$L__BB0_178;
$L__BB0_177:
	mov.f64 	%fd806, 0d4010000000000000;
	add.rn.f64 	%fd1157, %fd326, %fd806;
$L__BB0_178:
	setp.eq.f64 	%p198, %fd326, 0d3FF0000000000000;
	add.f64 	%fd807, %fd1157, 0d3FF0000000000000;
	selp.f64 	%fd332, 0d4000000000000000, %fd807, %p198;
	setp.ne.s32 	%p199, %r105, 0;
	@%p199 bra 	$L__BB0_180;
	add.f64 	%fd1050, %fd1050, %fd306;
	add.f64 	%fd1051, %fd1051, %fd307;
	add.f64 	%fd1052, %fd1052, %fd1154;
	add.f64 	%fd1053, %fd1053, %fd1156;
	add.s32 	%r414, %r414, 1;
$L__BB0_180:
	setp.ne.s32 	%p200, %r104, %r2;
	div.rn.f64 	%fd808, %fd1154, %fd332;
	add.f64 	%fd809, %fd1058, %fd808;
	div.rn.f64 	%fd810, %fd1156, %fd332;
	add.f64 	%fd811, %fd1059, %fd810;
	selp.u32 	%r311, 1, 0, %p200;
	add.s32 	%r415, %r415, %r311;
	selp.f64 	%fd1058, %fd809, %fd1058, %p200;
	selp.f64 	%fd1059, %fd811, %fd1059, %p200;
$L__BB0_181:
	add.s32 	%r443, %r443, 1;
	setp.ne.s32 	%p201, %r443, 0;
	add.s64 	%rd203, %rd203, 4;
	@%p201 bra 	$L__BB0_154;
$L__BB0_182:
	ld.param.u64 	%rd185, [flockers_param_7];
	ld.param.u32 	%r399, [flockers_param_2];
	add.s32 	%r312, %r4, 1;
	setp.lt.s32 	%p202, %r4, -1;
	add.s32 	%r313, %r399, -1;
	selp.b32 	%r314, %r313, %r312, %p202;
	setp.lt.s32 	%p203, %r314, %r399;
	selp.b32 	%r115, %r314, 0, %p203;
	add.s32 	%r116, %r9, %r115;
	cvta.to.global.u64 	%rd125, %rd185;
	mul.wide.s32 	%rd126, %r116, 4;
	add.s64 	%rd127, %rd125, %rd126;
	ld.global.u32 	%r117, [%rd127];
	setp.lt.s32 	%p204, %r117, 1;
	@%p204 bra 	$L__BB0_212;
	ld.param.u64 	%rd193, [flockers_param_8];
	cvta.to.global.u64 	%rd128, %rd193;
	mul.wide.s32 	%rd129, %r116, 8;
	add.s64 	%rd130, %rd128, %rd129;
	ld.global.u64 	%rd204, [%rd130];
	neg.s32 	%r451, %r117;
$L__BB0_184:
	ld.u32 	%r122, [%rd204];
	shl.b32 	%r315, %r122, 2;
	mul.wide.s32 	%rd131, %r315, 8;
	add.s64 	%rd132, %rd3, %rd131;
	ld.global.f64 	%fd1180, [%rd132];
	ld.global.f64 	%fd1182, [%rd132+8];
	ld.global.f64 	%fd363, [%rd132+16];
	ld.global.f64 	%fd364, [%rd132+24];
	sub.f64 	%fd1181, %fd1, %fd1180;
	abs.f64 	%fd812, %fd1181;
	setp.le.f64 	%p205, %fd812, %fd5;
	@%p205 bra 	$L__BB0_193;
	setp.ltu.f64 	%p206, %fd1180, 0d0000000000000000;
	@%p206 bra 	$L__BB0_188;
	setp.lt.f64 	%p207, %fd1180, %fd557;
	@%p207 bra 	$L__BB0_189;
	sub.f64 	%fd1180, %fd1180, %fd557;
	bra.uni 	$L__BB0_189;
$L__BB0_188:
	add.f64 	%fd1180, %fd557, %fd1180;
$L__BB0_189:
	setp.ltu.f64 	%p208, %fd1, 0d0000000000000000;
	setp.lt.f64 	%p209, %fd1, %fd557;
	selp.f64 	%fd813, %fd1, %fd6, %p209;
	selp.f64 	%fd814, %fd7, %fd813, %p208;
	sub.f64 	%fd1181, %fd814, %fd1180;
	add.f64 	%fd370, %fd1181, %fd1181;
	setp.gt.f64 	%p210, %fd370, %fd557;
	@%p210 bra 	$L__BB0_192;
	setp.geu.f64 	%p211, %fd370, %fd8;
	@%p211 bra 	$L__BB0_193;
	add.f64 	%fd1181, %fd557, %fd1181;
	bra.uni 	$L__BB0_193;
$L__BB0_192:
	sub.f64 	%fd1181, %fd1181, %fd557;
$L__BB0_193:
	sub.f64 	%fd1183, %fd2, %fd1182;
	abs.f64 	%fd815, %fd1183;
	setp.le.f64 	%p212, %fd815, %fd9;
	@%p212 bra 	$L__BB0_202;
	setp.ltu.f64 	%p213, %fd1182, 0d0000000000000000;
	@%p213 bra 	$L__BB0_197;
	setp.lt.f64 	%p214, %fd1182, %fd558;
	@%p214 bra 	$L__BB0_198;
	sub.f64 	%fd1182, %fd1182, %fd558;
	bra.uni 	$L__BB0_198;
$L__BB0_197:
	add.f64 	%fd1182, %fd558, %fd1182;
$L__BB0_198:
	setp.ltu.f64 	%p215, %fd2, 0d0000000000000000;
	setp.lt.f64 	%p216, %fd2, %fd558;
	selp.f64 	%fd816, %fd2, %fd10, %p216;
	selp.f64 	%fd817, %fd11, %fd816, %p215;
	sub.f64 	%fd1183, %fd817, %fd1182;
	add.f64 	%fd379, %fd1183, %fd1183;
	setp.gt.f64 	%p217, %fd379, %fd558;
	@%p217 bra 	$L__BB0_201;
	setp.geu.f64 	%p218, %fd379, %fd12;
	@%p218 bra 	$L__BB0_202;
	add.f64 	%fd1183, %fd558, %fd1183;
	bra.uni 	$L__BB0_202;
$L__BB0_201:
	sub.f64 	%fd1183, %fd1183, %fd558;
$L__BB0_202:
	ld.param.f64 	%fd1003, [flockers_param_6];
	abs.f64 	%fd818, %fd1181;
	abs.f64 	%fd819, %fd1183;
	mov.b64 	%rd133, %fd819;
	mov.b64 	%rd134, %fd818;
	min.u64 	%rd135, %rd133, %rd134;
	mov.b64 	%fd820, %rd135;
	max.u64 	%rd136, %rd134, %rd133;
	mov.b64 	%fd821, %rd136;
	{
	.reg .b32 %temp; 
	mov.b64 	{%temp, %r316}, %fd821;
	}
	and.b32  	%r317, %r316, -4194304;
	xor.b32  	%r318, %r317, 2144337920;
	mov.b32 	%r319, 0;
	mov.b64 	%fd822, {%r319, %r318};
	mul.f64 	%fd823, %fd822, %fd820;
	mul.f64 	%fd824, %fd822, %fd821;
	mul.f64 	%fd825, %fd823, %fd823;
	fma.rn.f64 	%fd826, %fd824, %fd824, %fd825;
	min.f64 	%fd827, %fd826, 0d7FEFFFFFFFFFFFFF;
	rsqrt.approx.ftz.f64 	%fd828, %fd827;
	mul.rn.f64 	%fd829, %fd828, %fd828;
	neg.f64 	%fd830, %fd829;
	fma.rn.f64 	%fd831, %fd827, %fd830, 0d3FF0000000000000;
	fma.rn.f64 	%fd832, %fd831, 0d3FD8000000000000, 0d3FE0000000000000;
	mul.rn.f64 	%fd833, %fd831, %fd828;
	fma.rn.f64 	%fd834, %fd832, %fd833, %fd828;
	mul.f64 	%fd835, %fd826, %fd834;
	or.b32  	%r320, %r317, 1048576;
	mov.b64 	%fd836, {%r319, %r320};
	mul.f64 	%fd837, %fd836, %fd835;
	setp.eq.f64 	%p219, %fd820, 0d0000000000000000;
	selp.f64 	%fd838, %fd821, %fd837, %p219;
	{
	.reg .b32 %temp; 
	mov.b64 	{%temp, %r321}, %fd820;
	}
	setp.lt.u32 	%p220, %r321, %r6;
	selp.f64 	%fd383, %fd838, %fd820, %p220;
	setp.gtu.f64 	%p221, %fd383, %fd1003;
	@%p221 bra 	$L__BB0_211;
	setp.lt.s32 	%p222, %r7, 0;
	and.b32  	%r322, %r7, 2146435072;
	setp.eq.s32 	%p223, %r322, 1072693248;
	mul.wide.s32 	%rd137, %r122, 4;
	add.s64 	%rd138, %rd4, %rd137;
	ld.global.u32 	%r123, [%rd138];
	{
	.reg .b32 %temp; 
	mov.b64 	{%temp, %r124}, %fd383;
	}
	abs.f64 	%fd384, %fd383;
	{ // callseq 6, 0
	.param .b64 param0;
	st.param.f64 	[param0], %fd384;
	.param .b64 retval0;
	call.uni (retval0), 
	__internal_accurate_pow, 
	(
	param0
	);
	ld.param.f64 	%fd839, [retval0];
	} // callseq 6
	setp.lt.s32 	%p224, %r124, 0;
	neg.f64 	%fd841, %fd839;
	selp.f64 	%fd842, %fd841, %fd839, %p223;
	selp.f64 	%fd843, %fd842, %fd839, %p224;
	setp.eq.f64 	%p225, %fd383, 0d0000000000000000;
	selp.b32 	%r323, %r124, 0, %p223;
	or.b32  	%r324, %r323, 2146435072;
	selp.b32 	%r325, %r324, %r323, %p222;
	mov.b32 	%r326, 0;
	mov.b64 	%fd844, {%r326, %r325};
	selp.f64 	%fd1184, %fd844, %fd843, %p225;
	add.f64 	%fd845, %fd383, 0d4010000000000000;
	{
	.reg .b32 %temp; 
	mov.b64 	{%temp, %r327}, %fd845;
	}
	and.b32  	%r328, %r327, 2146435072;
	setp.ne.s32 	%p226, %r328, 2146435072;
	@%p226 bra 	$L__BB0_208;
	setp.nan.f64 	%p227, %fd383, %fd383;
	@%p227 bra 	$L__BB0_207;
	setp.neu.f64 	%p228, %fd384, 0d7FF0000000000000;
	@%p228 bra 	$L__BB0_208;
	selp.b32 	%r329, 0, 2146435072, %p222;
	or.b32  	%r330, %r329, -2147483648;
	selp.b32 	%r331, %r330, %r329, %p1;
	selp.b32 	%r332, %r331, %r329, %p224;
	mov.b32 	%r333, 0;
	mov.b64 	%fd1184, {%r333, %r332};
	bra.uni 	$L__BB0_208;
$L__BB0_207:
	mov.f64 	%fd846, 0d4010000000000000;
	add.rn.f64 	%fd1184, %fd383, %fd846;
$L__BB0_208:
	setp.eq.f64 	%p231, %fd383, 0d3FF0000000000000;
	add.f64 	%fd847, %fd1184, 0d3FF0000000000000;
	selp.f64 	%fd389, 0d4000000000000000, %fd847, %p231;
	setp.ne.s32 	%p232, %r123, 0;
	@%p232 bra 	$L__BB0_210;
	add.f64 	%fd1050, %fd1050, %fd363;
	add.f64 	%fd1051, %fd1051, %fd364;
	add.f64 	%fd1052, %fd1052, %fd1181;
	add.f64 	%fd1053, %fd1053, %fd1183;
	add.s32 	%r414, %r414, 1;
$L__BB0_210:
	setp.ne.s32 	%p233, %r122, %r2;
	div.rn.f64 	%fd848, %fd1181, %fd389;
	add.f64 	%fd849, %fd1058, %fd848;
	div.rn.f64 	%fd850, %fd1183, %fd389;
	add.f64 	%fd851, %fd1059, %fd850;
	selp.u32 	%r334, 1, 0, %p233;
	add.s32 	%r415, %r415, %r334;
	selp.f64 	%fd1058, %fd849, %fd1058, %p233;
	selp.f64 	%fd1059, %fd851, %fd1059, %p233;
$L__BB0_211:
	add.s32 	%r451, %r451, 1;
	setp.ne.s32 	%p234, %r451, 0;
	add.s64 	%rd204, %rd204, 4;
	@%p234 bra 	$L__BB0_184;
$L__BB0_212:
	ld.param.u64 	%rd186, [flockers_param_7];
	add.s32 	%r133, %r27, %r115;
	cvta.to.global.u64 	%rd139, %rd186;
	mul.wide.s32 	%rd140, %r133, 4;
	add.s64 	%rd141, %rd139, %rd140;
	ld.global.u32 	%r134, [%rd141];
	setp.lt.s32 	%p235, %r134, 1;
	@%p235 bra 	$L__BB0_242;
	ld.param.u64 	%rd194, [flockers_param_8];
	cvta.to.global.u64 	%rd142, %rd194;
	mul.wide.s32 	%rd143, %r133, 8;
	add.s64 	%rd144, %rd142, %rd143;
	ld.global.u64 	%rd205, [%rd144];
	neg.s32 	%r459, %r134;
$L__BB0_214:
	ld.u32 	%r139, [%rd205];
	shl.b32 	%r335, %r139, 2;
	mul.wide.s32 	%rd145, %r335, 8;
	add.s64 	%rd146, %rd3, %rd145;
	ld.global.f64 	%fd1207, [%rd146];
	ld.global.f64 	%fd1209, [%rd146+8];
	ld.global.f64 	%fd420, [%rd146+16];
	ld.global.f64 	%fd421, [%rd146+24];
	sub.f64 	%fd1208, %fd1, %fd1207;
	abs.f64 	%fd852, %fd1208;
	setp.le.f64 	%p236, %fd852, %fd5;
	@%p236 bra 	$L__BB0_223;
	setp.ltu.f64 	%p237, %fd1207, 0d0000000000000000;
	@%p237 bra 	$L__BB0_218;
	setp.lt.f64 	%p238, %fd1207, %fd557;
	@%p238 bra 	$L__BB0_219;
	sub.f64 	%fd1207, %fd1207, %fd557;
	bra.uni 	$L__BB0_219;
$L__BB0_218:
	add.f64 	%fd1207, %fd557, %fd1207;
$L__BB0_219:
	setp.ltu.f64 	%p239, %fd1, 0d0000000000000000;
	setp.lt.f64 	%p240, %fd1, %fd557;
	selp.f64 	%fd853, %fd1, %fd6, %p240;
	selp.f64 	%fd854, %fd7, %fd853, %p239;
	sub.f64 	%fd1208, %fd854, %fd1207;
	add.f64 	%fd427, %fd1208, %fd1208;
	setp.gt.f64 	%p241, %fd427, %fd557;
	@%p241 bra 	$L__BB0_222;
	setp.geu.f64 	%p242, %fd427, %fd8;
	@%p242 bra 	$L__BB0_223;
	add.f64 	%fd1208, %fd557, %fd1208;
	bra.uni 	$L__BB0_223;
$L__BB0_222:
	sub.f64 	%fd1208, %fd1208, %fd557;
$L__BB0_223:
	sub.f64 	%fd1210, %fd2, %fd1209;
	abs.f64 	%fd855, %fd1210;
	setp.le.f64 	%p243, %fd855, %fd9;
	@%p243 bra 	$L__BB0_232;
	setp.ltu.f64 	%p244, %fd1209, 0d0000000000000000;
	@%p244 bra 	$L__BB0_227;
	setp.lt.f64 	%p245, %fd1209, %fd558;
	@%p245 bra 	$L__BB0_228;
	sub.f64 	%fd1209, %fd1209, %fd558;
	bra.uni 	$L__BB0_228;
$L__BB0_227:
	add.f64 	%fd1209, %fd558, %fd1209;
$L__BB0_228:
	setp.ltu.f64 	%p246, %fd2, 0d0000000000000000;
	setp.lt.f64 	%p247, %fd2, %fd558;
	selp.f64 	%fd856, %fd2, %fd10, %p247;
	selp.f64 	%fd857, %fd11, %fd856, %p246;
	sub.f64 	%fd1210, %fd857, %fd1209;
	add.f64 	%fd436, %fd1210, %fd1210;
	setp.gt.f64 	%p248, %fd436, %fd558;
	@%p248 bra 	$L__BB0_231;
	setp.geu.f64 	%p249, %fd436, %fd12;
	@%p249 bra 	$L__BB0_232;
	add.f64 	%fd1210, %fd558, %fd1210;
	bra.uni 	$L__BB0_232;
$L__BB0_231:
	sub.f64 	%fd1210, %fd1210, %fd558;
$L__BB0_232:
	ld.param.f64 	%fd1004, [flockers_param_6];
	abs.f64 	%fd858, %fd1208;
	abs.f64 	%fd859, %fd1210;
	mov.b64 	%rd147, %fd859;
	mov.b64 	%rd148, %fd858;
	min.u64 	%rd149, %rd147, %rd148;
	mov.b64 	%fd860, %rd149;
	max.u64 	%rd150, %rd148, %rd147;
	mov.b64 	%fd861, %rd150;
	{
	.reg .b32 %temp; 
	mov.b64 	{%temp, %r336}, %fd861;
	}
	and.b32  	%r337, %r336, -4194304;
	xor.b32  	%r338, %r337, 2144337920;
	mov.b32 	%r339, 0;
	mov.b64 	%fd862, {%r339, %r338};
	mul.f64 	%fd863, %fd862, %fd860;
	mul.f64 	%fd864, %fd862, %fd861;
	mul.f64 	%fd865, %fd863, %fd863;
	fma.rn.f64 	%fd866, %fd864, %fd864, %fd865;
	min.f64 	%fd867, %fd866, 0d7FEFFFFFFFFFFFFF;
	rsqrt.approx.ftz.f64 	%fd868, %fd867;
	mul.rn.f64 	%fd869, %fd868, %fd868;
	neg.f64 	%fd870, %fd869;
	fma.rn.f64 	%fd871, %fd867, %fd870, 0d3FF0000000000000;
	fma.rn.f64 	%fd872, %fd871, 0d3FD8000000000000, 0d3FE0000000000000;
	mul.rn.f64 	%fd873, %fd871, %fd868;
	fma.rn.f64 	%fd874, %fd872, %fd873, %fd868;
	mul.f64 	%fd875, %fd866, %fd874;
	or.b32  	%r340, %r337, 1048576;
	mov.b64 	%fd876, {%r339, %r340};
	mul.f64 	%fd877, %fd876, %fd875;
	setp.eq.f64 	%p250, %fd860, 0d0000000000000000;
	selp.f64 	%fd878, %fd861, %fd877, %p250;
	{
	.reg .b32 %temp; 
	mov.b64 	{%temp, %r341}, %fd860;
	}
	setp.lt.u32 	%p251, %r341, %r6;
	selp.f64 	%fd440, %fd878, %fd860, %p251;
	setp.gtu.f64 	%p252, %fd440, %fd1004;
	@%p252 bra 	$L__BB0_241;
	setp.lt.s32 	%p253, %r7, 0;
	and.b32  	%r342, %r7, 2146435072;
	setp.eq.s32 	%p254, %r342, 1072693248;
	mul.wide.s32 	%rd151, %r139, 4;
	add.s64 	%rd152, %rd4, %rd151;
	ld.global.u32 	%r140, [%rd152];
	{
	.reg .b32 %temp; 
	mov.b64 	{%temp, %r141}, %fd440;
	}
	abs.f64 	%fd441, %fd440;
	{ // callseq 7, 0
	.param .b64 param0;
	st.param.f64 	[param0], %fd441;
	.param .b64 retval0;
	call.uni (retval0), 
	__internal_accurate_pow, 
	(
	param0
	);
	ld.param.f64 	%fd879, [retval0];
	} // callseq 7
	setp.lt.s32 	%p255, %r141, 0;
	neg.f64 	%fd881, %fd879;
	selp.f64 	%fd882, %fd881, %fd879, %p254;
	selp.f64 	%fd883, %fd882, %fd879, %p255;
	setp.eq.f64 	%p256, %fd440, 0d0000000000000000;
	selp.b32 	%r343, %r141, 0, %p254;
	or.b32  	%r344, %r343, 2146435072;
	selp.b32 	%r345, %r344, %r343, %p253;
	mov.b32 	%r346, 0;
	mov.b64 	%fd884, {%r346, %r345};
	selp.f64 	%fd1211, %fd884, %fd883, %p256;
	add.f64 	%fd885, %fd440, 0d4010000000000000;
	{
	.reg .b32 %temp; 
	mov.b64 	{%temp, %r347}, %fd885;
	}
	and.b32  	%r348, %r347, 2146435072;
	setp.ne.s32 	%p257, %r348, 2146435072;
	@%p257 bra 	$L__BB0_238;
	setp.nan.f64 	%p258, %fd440, %fd440;
	@%p258 bra 	$L__BB0_237;
	setp.neu.f64 	%p259, %fd441, 0d7FF0000000000000;
	@%p259 bra 	$L__BB0_238;
	selp.b32 	%r349, 0, 2146435072, %p253;
	or.b32  	%r350, %r349, -2147483648;
	selp.b32 	%r351, %r350, %r349, %p1;
	selp.b32 	%r352, %r351, %r349, %p255;
	mov.b32 	%r353, 0;
	mov.b64 	%fd1211, {%r353, %r352};
	bra.uni 	$L__BB0_238;
$L__BB0_237:
	mov.f64 	%fd886, 0d4010000000000000;
	add.rn.f64 	%fd1211, %fd440, %fd886;
$L__BB0_238:
	setp.eq.f64 	%p262, %fd440, 0d3FF0000000000000;
	add.f64 	%fd887, %fd1211, 0d3FF0000000000000;
	selp.f64 	%fd446, 0d4000000000000000, %fd887, %p262;
	setp.ne.s32 	%p263, %r140, 0;
	@%p263 bra 	$L__BB0_240;
	add.f64 	%fd1050, %fd1050, %fd420;
	add.f64 	%fd1051, %fd1051, %fd421;
	add.f64 	%fd1052, %fd1052, %fd1208;
	add.f64 	%fd1053, %fd1053, %fd1210;
	add.s32 	%r414, %r414, 1;
$L__BB0_240:
	setp.ne.s32 	%p264, %r139, %r2;
	div.rn.f64 	%fd888, %fd1208, %fd446;
	add.f64 	%fd889, %fd1058, %fd888;
	div.rn.f64 	%fd890, %fd1210, %fd446;
	add.f64 	%fd891, %fd1059, %fd890;
	selp.u32 	%r354, 1, 0, %p264;
	add.s32 	%r415, %r415, %r354;
	selp.f64 	%fd1058, %fd889, %fd1058, %p264;
	selp.f64 	%fd1059, %fd891, %fd1059, %p264;
$L__BB0_241:
	add.s32 	%r459, %r459, 1;
	setp.ne.s32 	%p265, %r459, 0;
	add.s64 	%rd205, %rd205, 4;
	@%p265 bra 	$L__BB0_214;
$L__BB0_242:
	ld.param.u64 	%rd187, [flockers_param_7];
	add.s32 	%r150, %r45, %r115;
	cvta.to.global.u64 	%rd153, %rd187;
	mul.wide.s32 	%rd154, %r150, 4;
	add.s64 	%rd155, %rd153, %rd154;
	ld.global.u32 	%r151, [%rd155];
	setp.lt.s32 	%p266, %r151, 1;
	@%p266 bra 	$L__BB0_272;
	ld.param.u64 	%rd195, [flockers_param_8];
	setp.lt.f64 	%p267, %fd2, %fd558;
	setp.ltu.f64 	%p268, %fd2, 0d0000000000000000;
	setp.lt.f64 	%p269, %fd1, %fd557;
	setp.ltu.f64 	%p270, %fd1, 0d0000000000000000;
	cvta.to.global.u64 	%rd156, %rd195;
	mul.wide.s32 	%rd157, %r150, 8;
	add.s64 	%rd158, %rd156, %rd157;
	ld.global.u64 	%rd206, [%rd158];
	selp.f64 	%fd892, %fd1, %fd6, %p269;
	selp.f64 	%fd469, %fd7, %fd892, %p270;
	selp.f64 	%fd893, %fd2, %fd10, %p267;
	selp.f64 	%fd470, %fd11, %fd893, %p268;
	neg.s32 	%r467, %r151;
$L__BB0_244:
	ld.u32 	%r156, [%rd206];
	shl.b32 	%r355, %r156, 2;
	mul.wide.s32 	%rd159, %r355, 8;
	add.s64 	%rd160, %rd3, %rd159;
	ld.global.f64 	%fd1234, [%rd160];
	ld.global.f64 	%fd1236, [%rd160+8];
	ld.global.f64 	%fd479, [%rd160+16];
	ld.global.f64 	%fd480, [%rd160+24];
	sub.f64 	%fd1235, %fd1, %fd1234;
	abs.f64 	%fd894, %fd1235;
	setp.le.f64 	%p271, %fd894, %fd5;
	@%p271 bra 	$L__BB0_253;
	setp.ltu.f64 	%p272, %fd1234, 0d0000000000000000;
	@%p272 bra 	$L__BB0_248;
	setp.lt.f64 	%p273, %fd1234, %fd557;
	@%p273 bra 	$L__BB0_249;
	sub.f64 	%fd1234, %fd1234, %fd557;
	bra.uni 	$L__BB0_249;
$L__BB0_248:
	add.f64 	%fd1234, %fd557, %fd1234;
$L__BB0_249:
	sub.f64 	%fd1235, %fd469, %fd1234;
	add.f64 	%fd486, %fd1235, %fd1235;
	setp.gt.f64 	%p274, %fd486, %fd557;
	@%p274 bra 	$L__BB0_252;
	setp.geu.f64 	%p275, %fd486, %fd8;
	@%p275 bra 	$L__BB0_253;
	add.f64 	%fd1235, %fd557, %fd1235;
	bra.uni 	$L__BB0_253;
$L__BB0_252:
	sub.f64 	%fd1235, %fd1235, %fd557;
$L__BB0_253:
	sub.f64 	%fd1237, %fd2, %fd1236;
	abs.f64 	%fd895, %fd1237;
	setp.le.f64 	%p276, %fd895, %fd9;
	@%p276 bra 	$L__BB0_262;
	setp.ltu.f64 	%p277, %fd1236, 0d0000000000000000;
	@%p277 bra 	$L__BB0_257;
	setp.lt.f64 	%p278, %fd1236, %fd558;
	@%p278 bra 	$L__BB0_258;
	sub.f64 	%fd1236, %fd1236, %fd558;
	bra.uni 	$L__BB0_258;
$L__BB0_257:
	add.f64 	%fd1236, %fd558, %fd1236;
$L__BB0_258:
	sub.f64 	%fd1237, %fd470, %fd1236;
	add.f64 	%fd495, %fd1237, %fd1237;
	setp.gt.f64 	%p279, %fd495, %fd558;
	@%p279 bra 	$L__BB0_261;
	setp.geu.f64 	%p280, %fd495, %fd12;
	@%p280 bra 	$L__BB0_262;
	add.f64 	%fd1237, %fd558, %fd1237;
	bra.uni 	$L__BB0_262;
$L__BB0_261:
	sub.f64 	%fd1237, %fd1237, %fd558;
$L__BB0_262:
	ld.param.f64 	%fd1005, [flockers_param_6];
	abs.f64 	%fd896, %fd1235;
	abs.f64 	%fd897, %fd1237;
	mov.b64 	%rd161, %fd897;
	mov.b64 	%rd162, %fd896;
	min.u64 	%rd163, %rd161, %rd162;
	mov.b64 	%fd898, %rd163;
	max.u64 	%rd164, %rd162, %rd161;
	mov.b64 	%fd899, %rd164;
	{
	.reg .b32 %temp; 
	mov.b64 	{%temp, %r356}, %fd899;
	}
	and.b32  	%r357, %r356, -4194304;
	xor.b32  	%r358, %r357, 2144337920;
	mov.b32 	%r359, 0;
	mov.b64 	%fd900, {%r359, %r358};
	mul.f64 	%fd901, %fd900, %fd898;
	mul.f64 	%fd902, %fd900, %fd899;
	mul.f64 	%fd903, %fd901, %fd901;
	fma.rn.f64 	%fd904, %fd902, %fd902, %fd903;
	min.f64 	%fd905, %fd904, 0d7FEFFFFFFFFFFFFF;
	rsqrt.approx.ftz.f64 	%fd906, %fd905;
	mul.rn.f64 	%fd907, %fd906, %fd906;
	neg.f64 	%fd908, %fd907;
	fma.rn.f64 	%fd909, %fd905, %fd908, 0d3FF0000000000000;
	fma.rn.f64 	%fd910, %fd909, 0d3FD8000000000000, 0d3FE0000000000000;
	mul.rn.f64 	%fd911, %fd909, %fd906;
	fma.rn.f64 	%fd912, %fd910, %fd911, %fd906;
	mul.f64 	%fd913, %fd904, %fd912;
	or.b32  	%r360, %r357, 1048576;
	mov.b64 	%fd914, {%r359, %r360};
	mul.f64 	%fd915, %fd914, %fd913;
	setp.eq.f64 	%p281, %fd898, 0d0000000000000000;
	selp.f64 	%fd916, %fd899, %fd915, %p281;
	{
	.reg .b32 %temp; 
	mov.b64 	{%temp, %r361}, %fd898;
	}
	setp.lt.u32 	%p282, %r361, %r6;
	selp.f64 	%fd499, %fd916, %fd898, %p282;
	setp.gtu.f64 	%p283, %fd499, %fd1005;
	@%p283 bra 	$L__BB0_271;
	setp.lt.s32 	%p284, %r7, 0;
	and.b32  	%r362, %r7, 2146435072;
	setp.eq.s32 	%p285, %r362, 1072693248;
	mul.wide.s32 	%rd165, %r156, 4;
	add.s64 	%rd166, %rd4, %rd165;
	ld.global.u32 	%r157, [%rd166];
	{
	.reg .b32 %temp; 
	mov.b64 	{%temp, %r158}, %fd499;
	}
	abs.f64 	%fd500, %fd499;
	{ // callseq 8, 0
	.param .b64 param0;
	st.param.f64 	[param0], %fd500;
	.param .b64 retval0;
	call.uni (retval0), 
	__internal_accurate_pow, 
	(
	param0
	);
	ld.param.f64 	%fd917, [retval0];
	} // callseq 8
	setp.lt.s32 	%p286, %r158, 0;
	neg.f64 	%fd919, %fd917;
	selp.f64 	%fd920, %fd919, %fd917, %p285;
	selp.f64 	%fd921, %fd920, %fd917, %p286;
	setp.eq.f64 	%p287, %fd499, 0d0000000000000000;
	selp.b32 	%r363, %r158, 0, %p285;
	or.b32  	%r364, %r363, 2146435072;
	selp.b32 	%r365, %r364, %r363, %p284;
	mov.b32 	%r366, 0;
	mov.b64 	%fd922, {%r366, %r365};
	selp.f64 	%fd1238, %fd922, %fd921, %p287;
	add.f64 	%fd923, %fd499, 0d4010000000000000;
	{
	.reg .b32 %temp; 
	mov.b64 	{%temp, %r367}, %fd923;
	}
	and.b32  	%r368, %r367, 2146435072;
	setp.ne.s32 	%p288, %r368, 2146435072;
	@%p288 bra 	$L__BB0_268;
	setp.nan.f64 	%p289, %fd499, %fd499;
	@%p289 bra 	$L__BB0_267;
	setp.neu.f64 	%p290, %fd500, 0d7FF0000000000000;
	@%p290 bra 	$L__BB0_268;
	selp.b32 	%r369, 0, 2146435072, %p284;
	or.b32  	%r370, %r369, -2147483648;
	selp.b32 	%r371, %r370, %r369, %p1;
	selp.b32 	%r372, %r371, %r369, %p286;
	mov.b32 	%r373, 0;
	mov.b64 	%fd1238, {%r373, %r372};
	bra.uni 	$L__BB0_268;
$L__BB0_267:
	mov.f64 	%fd924, 0d4010000000000000;
	add.rn.f64 	%fd1238, %fd499, %fd924;
$L__BB0_268:
	setp.eq.f64 	%p293, %fd499, 0d3FF0000000000000;
	add.f64 	%fd925, %fd1238, 0d3FF0000000000000;
	selp.f64 	%fd505, 0d4000000000000000, %fd925, %p293;
	setp.ne.s32 	%p294, %r157, 0;
	@%p294 bra 	$L__BB0_270;
	add.f64 	%fd1050, %fd1050, %fd479;
	add.f64 	%fd1051, %fd1051, %fd480;
	add.f64 	%fd1052, %fd1052, %fd1235;
	add.f64 	%fd1053, %fd1053, %fd1237;
	add.s32 	%r414, %r414, 1;
$L__BB0_270:
	setp.ne.s32 	%p295, %r156, %r2;
	div.rn.f64 	%fd926, %fd1235, %fd505;
	add.f64 	%fd927, %fd1058, %fd926;
	div.rn.f64 	%fd928, %fd1237, %fd505;
	add.f64 	%fd929, %fd1059, %fd928;
	selp.u32 	%r374, 1, 0, %p295;
	add.s32 	%r415, %r415, %r374;
	selp.f64 	%fd1058, %fd927, %fd1058, %p295;
	selp.f64 	%fd1059, %fd929, %fd1059, %p295;
$L__BB0_271:
	add.s32 	%r467, %r467, 1;
	setp.ne.s32 	%p296, %r467, 0;
	add.s64 	%rd206, %rd206, 4;
	@%p296 bra 	$L__BB0_244;
$L__BB0_272:
	ld.param.u64 	%rd196, [flockers_param_16];
	shl.b32 	%r375, %r2, 1;
	cvta.to.global.u64 	%rd167, %rd196;
	mul.wide.s32 	%rd168, %r375, 8;
	add.s64 	%rd169, %rd167, %rd168;
	ld.global.f64 	%fd930, [%rd169];
	fma.rn.f64 	%fd528, %fd930, 0d4000000000000000, 0dBFF0000000000000;
	ld.global.f64 	%fd931, [%rd169+8];
	fma.rn.f64 	%fd529, %fd931, 0d4000000000000000, 0dBFF0000000000000;
	setp.lt.s32 	%p297, %r414, 1;
	@%p297 bra 	$L__BB0_274;
	cvt.rn.f64.u32 	%fd932, %r414;
	div.rn.f64 	%fd1052, %fd1052, %fd932;
	div.rn.f64 	%fd1053, %fd1053, %fd932;
	div.rn.f64 	%fd1050, %fd1050, %fd932;
	div.rn.f64 	%fd1051, %fd1051, %fd932;
$L__BB0_274:
	setp.lt.s32 	%p298, %r415, 1;
	@%p298 bra 	$L__BB0_276;
	cvt.rn.f64.u32 	%fd933, %r415;
	div.rn.f64 	%fd1058, %fd1058, %fd933;
	div.rn.f64 	%fd1059, %fd1059, %fd933;
$L__BB0_276:
	ld.param.f64 	%fd1010, [flockers_param_14];
	ld.param.f64 	%fd1009, [flockers_param_13];
	ld.param.f64 	%fd1008, [flockers_param_12];
	ld.param.f64 	%fd1007, [flockers_param_11];
	ld.param.f64 	%fd1006, [flockers_param_10];
	abs.f64 	%fd934, %fd529;
	mov.b64 	%rd170, %fd934;
	abs.f64 	%fd935, %fd528;
	mov.b64 	%rd171, %fd935;
	min.u64 	%rd172, %rd170, %rd171;
	mov.b64 	%fd936, %rd172;
	max.u64 	%rd173, %rd171, %rd170;
	mov.b64 	%fd937, %rd173;
	{
	.reg .b32 %temp; 
	mov.b64 	{%temp, %r376}, %fd937;
	}
	and.b32  	%r377, %r376, -4194304;
	xor.b32  	%r378, %r377, 2144337920;
	mov.b32 	%r379, 0;
	mov.b64 	%fd938, {%r379, %r378};
	mul.f64 	%fd939, %fd938, %fd936;
	mul.f64 	%fd940, %fd938, %fd937;
	mul.f64 	%fd941, %fd939, %fd939;
	fma.rn.f64 	%fd942, %fd940, %fd940, %fd941;
	min.f64 	%fd943, %fd942, 0d7FEFFFFFFFFFFFFF;
	rsqrt.approx.ftz.f64 	%fd944, %fd943;
	mul.rn.f64 	%fd945, %fd944, %fd944;
	neg.f64 	%fd946, %fd945;
	fma.rn.f64 	%fd947, %fd943, %fd946, 0d3FF0000000000000;
	{
	.reg .b32 %temp; 
	mov.b64 	{%temp, %r380}, %fd936;
	}
	setp.lt.u32 	%p299, %r380, %r6;
	setp.eq.f64 	%p300, %fd936, 0d0000000000000000;
	or.b32  	%r381, %r377, 1048576;
	mov.b64 	%fd948, {%r379, %r381};
	mul.rn.f64 	%fd949, %fd947, %fd944;
	fma.rn.f64 	%fd950, %fd947, 0d3FD8000000000000, 0d3FE0000000000000;
	fma.rn.f64 	%fd951, %fd950, %fd949, %fd944;
	mul.f64 	%fd952, %fd942, %fd951;
	mul.f64 	%fd953, %fd948, %fd952;
	selp.f64 	%fd954, %fd937, %fd953, %p300;
	selp.f64 	%fd955, %fd954, %fd936, %p299;
	div.rn.f64 	%fd956, %fd1052, 0d4024000000000000;
	div.rn.f64 	%fd957, %fd1053, 0d4024000000000000;
	mul.f64 	%fd958, %fd1058, 0d4079000000000000;
	mul.f64 	%fd959, %fd1059, 0d4079000000000000;
	mul.f64 	%fd960, %fd1006, %fd956;
	mul.f64 	%fd961, %fd1007, %fd958;
	sub.f64 	%fd962, %fd961, %fd960;
	fma.rn.f64 	%fd963, %fd1008, %fd1050, %fd962;
	mul.f64 	%fd964, %fd528, 0d3FA999999999999A;
	div.rn.f64 	%fd965, %fd964, %fd955;
	fma.rn.f64 	%fd966, %fd1009, %fd965, %fd963;
	fma.rn.f64 	%fd1261, %fd1010, %fd3, %fd966;
	mul.f64 	%fd967, %fd1006, %fd957;
	mul.f64 	%fd968, %fd1007, %fd959;
	sub.f64 	%fd969, %fd968, %fd967;
	fma.rn.f64 	%fd970, %fd1008, %fd1051, %fd969;
	mul.f64 	%fd971, %fd529, 0d3FA999999999999A;
	div.rn.f64 	%fd972, %fd971, %fd955;
	fma.rn.f64 	%fd973, %fd1009, %fd972, %fd970;
	fma.rn.f64 	%fd1262, %fd1010, %fd4, %fd973;
	abs.f64 	%fd974, %fd1261;
	abs.f64 	%fd975, %fd1262;
	mov.b64 	%rd174, %fd975;
	mov.b64 	%rd175, %fd974;
	min.u64 	%rd176, %rd174, %rd175;
	mov.b64 	%fd976, %rd176;
	max.u64 	%rd177, %rd175, %rd174;
	mov.b64 	%fd977, %rd177;
	{
	.reg .b32 %temp; 
	mov.b64 	{%temp, %r382}, %fd977;
	}
	and.b32  	%r383, %r382, -4194304;
	xor.b32  	%r384, %r383, 2144337920;
	mov.b64 	%fd978, {%r379, %r384};
	mul.f64 	%fd979, %fd978, %fd976;
	mul.f64 	%fd980, %fd978, %fd977;
	mul.f64 	%fd981, %fd979, %fd979;
	fma.rn.f64 	%fd982, %fd980, %fd980, %fd981;
	min.f64 	%fd983, %fd982, 0d7FEFFFFFFFFFFFFF;
	rsqrt.approx.ftz.f64 	%fd984, %fd983;
	mul.rn.f64 	%fd985, %fd984, %fd984;
	neg.f64 	%fd986, %fd985;
	fma.rn.f64 	%fd987, %fd983, %fd986, 0d3FF0000000000000;
	fma.rn.f64 	%fd988, %fd987, 0d3FD8000000000000, 0d3FE0000000000000;
	mul.rn.f64 	%fd989, %fd987, %fd984;
	fma.rn.f64 	%fd990, %fd988, %fd989, %fd984;
	mul.f64 	%fd991, %fd982, %fd990;
	or.b32  	%r385, %r383, 1048576;
	mov.b64 	%fd992, {%r379, %r385};
	mul.f64 	%fd993, %fd992, %fd991;
	setp.eq.f64 	%p301, %fd976, 0d0000000000000000;
	selp.f64 	%fd994, %fd977, %fd993, %p301;
	{
	.reg .b32 %temp; 
	mov.b64 	{%temp, %r386}, %fd976;
	}
	setp.lt.u32 	%p302, %r386, %r6;
	selp.f64 	%fd544, %fd994, %fd976, %p302;
	setp.leu.f64 	%p303, %fd544, 0d0000000000000000;
	@%p303 bra 	$L__BB0_278;
	ld.param.f64 	%fd1011, [flockers_param_15];
	div.rn.f64 	%fd995, %fd1011, %fd544;
	mul.f64 	%fd1261, %fd1261, %fd995;
	mul.f64 	%fd1262, %fd1262, %fd995;
$L__BB0_278:
	add.f64 	%fd1263, %fd1, %fd1261;
	setp.ltu.f64 	%p304, %fd1263, 0d0000000000000000;
	@%p304 bra 	$L__BB0_281;
	setp.lt.f64 	%p305, %fd1263, %fd557;
	@%p305 bra 	$L__BB0_282;
	sub.f64 	%fd1263, %fd1263, %fd557;
	bra.uni 	$L__BB0_282;
$L__BB0_281:
	add.f64 	%fd1263, %fd557, %fd1263;
$L__BB0_282:
	ld.param.u64 	%rd197, [flockers_param_17];
	ld.param.u32 	%r394, [flockers_param_1];
	mov.u32 	%r387, %ctaid.x;
	mov.u32 	%r388, %ntid.x;
	mov.u32 	%r389, %tid.x;
	mad.lo.s32 	%r390, %r387, %r388, %r389;
	add.s32 	%r391, %r394, %r390;
	shl.b32 	%r392, %r391, 2;
	cvta.to.global.u64 	%rd178, %rd197;
	mul.wide.s32 	%rd179, %r392, 8;
	add.s64 	%rd32, %rd178, %rd179;
	st.global.f64 	[%rd32], %fd1263;
	add.f64 	%fd1264, %fd2, %fd1262;
	setp.ltu.f64 	%p306, %fd1264, 0d0000000000000000;
	@%p306 bra 	$L__BB0_285;
	setp.lt.f64 	%p307, %fd1264, %fd558;
	@%p307 bra 	$L__BB0_286;
	sub.f64 	%fd1264, %fd1264, %fd558;
	bra.uni 	$L__BB0_286;
$L__BB0_285:
	add.f64 	%fd1264, %fd558, %fd1264;
$L__BB0_286:
	st.global.f64 	[%rd32+8], %fd1264;
	st.global.f64 	[%rd32+16], %fd1261;
	st.global.f64 	[%rd32+24], %fd1262;
$L__BB0_287:
	ret;

}
.func  (.param .b64 func_retval0) __internal_accurate_pow(
	.param .b64 __internal_accurate_pow_param_0
)
{
	.reg .pred 	%p<8>;
	.reg .b32 	%r<49>;
	.reg .b32 	%f<3>;
	.reg .b64 	%fd<109>;

	ld.param.f64 	%fd10, [__internal_accurate_pow_param_0];
	{
	.reg .b32 %temp; 
	mov.b64 	{%temp, %r46}, %fd10;
	}
	{
	.reg .b32 %temp; 
	mov.b64 	{%r45, %temp}, %fd10;
	}
	shr.u32 	%r47, %r46, 20;
	setp.gt.u32 	%p1, %r46, 1048575;
	@%p1 bra 	$L__BB1_2;
	mul.f64 	%fd11, %fd10, 0d4350000000000000;
	{
	.reg .b32 %temp; 
	mov.b64 	{%temp, %r46}, %fd11;
	}
	{
	.reg .b32 %temp; 
	mov.b64 	{%r45, %temp}, %fd11;
	}
	shr.u32 	%r16, %r46, 20;
	add.s32 	%r47, %r16, -54;
$L__BB1_2:
	add.s32 	%r48, %r47, -1023;
	and.b32  	%r17, %r46, -2146435073;
	or.b32  	%r18, %r17, 1072693248;
	mov.b64 	%fd107, {%r45, %r18};
	setp.lt.u32 	%p2, %r18, 1073127583;
	@%p2 bra 	$L__BB1_4;
	{
	.reg .b32 %temp; 
	mov.b64 	{%r19, %temp}, %fd107;
	}
	{
	.reg .b32 %temp; 
	mov.b64 	{%temp, %r20}, %fd107;
	}
	add.s32 	%r21, %r20, -1048576;
	mov.b64 	%fd107, {%r19, %r21};
	add.s32 	%r48, %r47, -1022;
$L__BB1_4:
	add.f64 	%fd12, %fd107, 0dBFF0000000000000;
	add.f64 	%fd13, %fd107, 0d3FF0000000000000;
	rcp.approx.ftz.f64 	%fd14, %fd13;
	neg.f64 	%fd15, %fd13;
	fma.rn.f64 	%fd16, %fd15, %fd14, 0d3FF0000000000000;
	fma.rn.f64 	%fd17, %fd16, %fd16, %fd16;
	fma.rn.f64 	%fd18, %fd17, %fd14, %fd14;
	mul.f64 	%fd19, %fd12, %fd18;
	fma.rn.f64 	%fd20, %fd12, %fd18, %fd19;
	mul.f64 	%fd21, %fd20, %fd20;
	fma.rn.f64 	%fd22, %fd21, 0d3EB0F5FF7D2CAFE2, 0d3ED0F5D241AD3B5A;
	fma.rn.f64 	%fd23, %fd22, %fd21, 0d3EF3B20A75488A3F;
	fma.rn.f64 	%fd24, %fd23, %fd21, 0d3F1745CDE4FAECD5;
	fma.rn.f64 	%fd25, %fd24, %fd21, 0d3F3C71C7258A578B;
	fma.rn.f64 	%fd26, %fd25, %fd21, 0d3F6249249242B910;
	fma.rn.f64 	%fd27, %fd26, %fd21, 0d3F89999999999DFB;
	sub.f64 	%fd28, %fd12, %fd20;
	add.f64 	%fd29, %fd28, %fd28;
	neg.f64 	%fd30, %fd20;
	fma.rn.f64 	%fd31, %fd30, %fd12, %fd29;
	mul.f64 	%fd32, %fd18, %fd31;
	fma.rn.f64 	%fd33, %fd21, %fd27, 0d3FB5555555555555;
	mov.f64 	%fd34, 0d3FB5555555555555;
	sub.f64 	%fd35, %fd34, %fd33;
	fma.rn.f64 	%fd36, %fd21, %fd27, %fd35;
	add.f64 	%fd37, %fd36, 0dBC46A4CB00B9E7B0;
	add.f64 	%fd38, %fd33, %fd37;
	sub.f64 	%fd39, %fd33, %fd38;
	add.f64 	%fd40, %fd37, %fd39;
	mul.rn.f64 	%fd41, %fd20, %fd20;
	neg.f64 	%fd42, %fd41;
	fma.rn.f64 	%fd43, %fd20, %fd20, %fd42;
	{
	.reg .b32 %temp; 
	mov.b64 	{%r22, %temp}, %fd32;
	}
	{
	.reg .b32 %temp; 
	mov.b64 	{%temp, %r23}, %fd32;
	}
	add.s32 	%r24, %r23, 1048576;
	mov.b64 	%fd44, {%r22, %r24};
	fma.rn.f64 	%fd45, %fd20, %fd44, %fd43;
	mul.rn.f64 	%fd46, %fd41, %fd20;
	neg.f64 	%fd47, %fd46;
	fma.rn.f64 	%fd48, %fd41, %fd20, %fd47;
	fma.rn.f64 	%fd49, %fd41, %fd32, %fd48;
	fma.rn.f64 	%fd50, %fd45, %fd20, %fd49;
	mul.rn.f64 	%fd51, %fd38, %fd46;
	neg.f64 	%fd52, %fd51;
	fma.rn.f64 	%fd53, %fd38, %fd46, %fd52;
	fma.rn.f64 	%fd54, %fd38, %fd50, %fd53;
	fma.rn.f64 	%fd55, %fd40, %fd46, %fd54;
	add.f64 	%fd56, %fd51, %fd55;
	sub.f64 	%fd57, %fd51, %fd56;
	add.f64 	%fd58, %fd55, %fd57;
	add.f64 	%fd59, %fd20, %fd56;
	sub.f64 	%fd60, %fd20, %fd59;
	add.f64 	%fd61, %fd56, %fd60;
	add.f64 	%fd62, %fd58, %fd61;
	add.f64 	%fd63, %fd32, %fd62;
	add.f64 	%fd64, %fd59, %fd63;
	sub.f64 	%fd65, %fd59, %fd64;
	add.f64 	%fd66, %fd63, %fd65;
	xor.b32  	%r25, %r48, -2147483648;
	mov.b32 	%r26, 1127219200;
	mov.b64 	%fd67, {%r25, %r26};
	mov.b32 	%r27, -2147483648;
	mov.b64 	%fd68, {%r27, %r26};
	sub.f64 	%fd69, %fd67, %fd68;
	fma.rn.f64 	%fd70, %fd69, 0d3FE62E42FEFA39EF, %fd64;
	fma.rn.f64 	%fd71, %fd69, 0dBFE62E42FEFA39EF, %fd70;
	sub.f64 	%fd72, %fd71, %fd64;
	sub.f64 	%fd73, %fd66, %fd72;
	fma.rn.f64 	%fd74, %fd69, 0d3C7ABC9E3B39803F, %fd73;
	add.f64 	%fd75, %fd70, %fd74;
	sub.f64 	%fd76, %fd70, %fd75;
	add.f64 	%fd77, %fd74, %fd76;
	mov.f64 	%fd78, 0d4010000000000000;
	{
	.reg .b32 %temp; 
	mov.b64 	{%temp, %r28}, %fd78;
	}
	{
	.reg .b32 %temp; 
	mov.b64 	{%r29, %temp}, %fd78;
	}
	shl.b32 	%r30, %r28, 1;
	setp.gt.u32 	%p3, %r30, -33554433;
	and.b32  	%r31, %r28, -15728641;
	selp.b32 	%r32, %r31, %r28, %p3;
	mov.b64 	%fd79, {%r29, %r32};
	mul.rn.f64 	%fd80, %fd75, %fd79;
	neg.f64 	%fd81, %fd80;
	fma.rn.f64 	%fd82, %fd75, %fd79, %fd81;
	fma.rn.f64 	%fd83, %fd77, %fd79, %fd82;
	add.f64 	%fd4, %fd80, %fd83;
	sub.f64 	%fd84, %fd80, %fd4;
	add.f64 	%fd5, %fd83, %fd84;
	fma.rn.f64 	%fd85, %fd4, 0d3FF71547652B82FE, 0d4338000000000000;
	{
	.reg .b32 %temp; 
	mov.b64 	{%r13, %temp}, %fd85;
	}
	mov.f64 	%fd86, 0dC338000000000000;
	add.rn.f64 	%fd87, %fd85, %fd86;
	fma.rn.f64 	%fd88, %fd87, 0dBFE62E42FEFA39EF, %fd4;
	fma.rn.f64 	%fd89, %fd87, 0dBC7ABC9E3B39803F, %fd88;
	fma.rn.f64 	%fd90, %fd89, 0d3E5ADE1569CE2BDF, 0d3E928AF3FCA213EA;
	fma.rn.f64 	%fd91, %fd90, %fd89, 0d3EC71DEE62401315;
	fma.rn.f64 	%fd92, %fd91, %fd89, 0d3EFA01997C89EB71;
	fma.rn.f64 	%fd93, %fd92, %fd89, 0d3F2A01A014761F65;
	fma.rn.f64 	%fd94, %fd93, %fd89, 0d3F56C16C1852B7AF;
	fma.rn.f64 	%fd95, %fd94, %fd89, 0d3F81111111122322;
	fma.rn.f64 	%fd96, %fd95, %fd89, 0d3FA55555555502A1;
	fma.rn.f64 	%fd97, %fd96, %fd89, 0d3FC5555555555511;
	fma.rn.f64 	%fd98, %fd97, %fd89, 0d3FE000000000000B;
	fma.rn.f64 	%fd99, %fd98, %fd89, 0d3FF0000000000000;
	fma.rn.f64 	%fd100, %fd99, %fd89, 0d3FF0000000000000;
	{
	.reg .b32 %temp; 
	mov.b64 	{%r14, %temp}, %fd100;
	}
	{
	.reg .b32 %temp; 
	mov.b64 	{%temp, %r15}, %fd100;
	}
	shl.b32 	%r33, %r13, 20;
	add.s32 	%r34, %r33, %r15;
	mov.b64 	%fd108, {%r14, %r34};
	{
	.reg .b32 %temp; 
	mov.b64 	{%temp, %r35}, %fd4;
	}
	mov.b32 	%f2, %r35;
	abs.f32 	%f1, %f2;
	setp.lt.f32 	%p4, %f1, 0f4086232B;
	@%p4 bra 	$L__BB1_7;
	setp.lt.f64 	%p5, %fd4, 0d0000000000000000;
	add.f64 	%fd101, %fd4, 0d7FF0000000000000;
	selp.f64 	%fd108, 0d0000000000000000, %fd101, %p5;
	setp.geu.f32 	%p6, %f1, 0f40874800;
	@%p6 bra 	$L__BB1_7;
	shr.u32 	%r36, %r13, 31;
	add.s32 	%r37, %r13, %r36;
	shr.s32 	%r38, %r37, 1;
	shl.b32 	%r39, %r38, 20;
	add.s32 	%r40, %r15, %r39;
	mov.b64 	%fd102, {%r14, %r40};
	sub.s32 	%r41, %r13, %r38;
	shl.b32 	%r42, %r41, 20;
	add.s32 	%r43, %r42, 1072693248;
	mov.b32 	%r44, 0;
	mov.b64 	%fd103, {%r44, %r43};
	mul.f64 	%fd108, %fd103, %fd102;
$L__BB1_7:
	abs.f64 	%fd104, %fd108;
	setp.eq.f64 	%p7, %fd104, 0d7FF0000000000000;
	fma.rn.f64 	%fd105, %fd108, %fd5, %fd108;
	selp.f64 	%fd106, %fd108, %fd105, %p7;
	st.param.f64 	[func_retval0], %fd106;
	ret;

}


// ===== COMPILED SASS (sm_100) =====

	.target	sm_100

	.elftype	@"ET_EXEC"


//--------------------- .note.nv.tkinfo           --------------------------
	.section	.note.nv.tkinfo,"",@"SHT_NOTE"
	.sectionflags	@"SHF_NOTE_NV_TKINFO"
	.tkinfo
        /*0018*/ 	.word	0x00000002
        /*0030*/ 	.string	""
        /*0030*/ 	.string	"ptxas"
        /*0030*/ 	.string	"Cuda compilation tools, release 13.0, V13.0.88"
        /*0030*/ 	.string	"Build cuda_13.0.r13.0/compiler.36424714_0"
        /*0030*/ 	.string	"-arch sm_100 -m 64 "



//--------------------- .note.nv.cuinfo           --------------------------
	.section	.note.nv.cuinfo,"",@"SHT_NOTE"
	.sectionflags	@"SHF_NOTE_NV_CUINFO"
        /*0018*/ 	.short	0x0002
        /*001a*/ 	.short	0x0064
        /*001c*/ 	.short	0x0082
	.zero		2


//--------------------- .nv.info                  --------------------------
	.section	.nv.info,"",@"SHT_CUDA_INFO"
	.align	4


	//----- nvinfo : EIATTR_REGCOUNT
	.align		4
        /*0000*/ 	.byte	0x04, 0x2f
        /*0002*/ 	.short	(.L_1 - .L_0)
	.align		4
.L_0:
        /*0004*/ 	.word	index@(flockers)
        /*0008*/ 	.word	0x0000004e


	//----- nvinfo : EIATTR_FRAME_SIZE
	.align		4
.L_1:
        /*000c*/ 	.byte	0x04, 0x11
        /*000e*/ 	.short	(.L_3 - .L_2)
	.align		4
.L_2:
        /*0010*/ 	.word	index@($flockers$__internal_accurate_pow)
        /*0014*/ 	.word	0x00000000


	//----- nvinfo : EIATTR_FRAME_SIZE
	.align		4
.L_3:
        /*0018*/ 	.byte	0x04, 0x11
        /*001a*/ 	.short	(.L_5 - .L_4)
	.align		4
.L_4:
        /*001c*/ 	.word	index@($__internal_0_$__cuda_sm20_div_rn_f64_full)
        /*0020*/ 	.word	0x00000000


	//----- nvinfo : EIATTR_FRAME_SIZE
	.align		4
.L_5:
        /*0024*/ 	.byte	0x04, 0x11
        /*0026*/ 	.short	(.L_7 - .L_6)
	.align		4
.L_6:
        /*0028*/ 	.word	index@(flockers)
        /*002c*/ 	.word	0x00000000


	//----- nvinfo : EIATTR_MIN_STACK_SIZE
	.align		4
.L_7:
        /*0030*/ 	.byte	0x04, 0x12
        /*0032*/ 	.short	(.L_9 - .L_8)
	.align		4
.L_8:
        /*0034*/ 	.word	index@(flockers)
        /*0038*/ 	.word	0x00000000
.L_9:


//--------------------- .nv.compat                --------------------------
	.section	.nv.compat,"",@"SHT_CUDA_COMPAT_INFO"
	.align	4
        /*0000*/ 	.byte	0x02, 0x09, 0x00, 0x00, 0x02, 0x02, 0x01, 0x00, 0x02, 0x05, 0x05, 0x00, 0x03, 0x07, 0x01, 0x01
        /*0010*/ 	.byte	0x02, 0x03, 0x00, 0x00, 0x02, 0x06, 0x01, 0x00, 0x04, 0x0b, 0x08, 0x00, 0x01, 0x00, 0x00, 0x00
        /*0020*/ 	.byte	0x00, 0x00, 0x00, 0x00


//--------------------- .nv.info.flockers         --------------------------
	.section	.nv.info.flockers,"",@"SHT_CUDA_INFO"
	.sectionflags	@""
	.align	4


	//----- nvinfo : EIATTR_CUDA_API_VERSION
	.align		4
        /*0000*/ 	.byte	0x04, 0x37
        /*0002*/ 	.short	(.L_11 - .L_10)
.L_10:
        /*0004*/ 	.word	0x00000082


	//----- nvinfo : EIATTR_KPARAM_INFO
	.align		4
.L_11:
        /*0008*/ 	.byte	0x04, 0x17
        /*000a*/ 	.short	(.L_13 - .L_12)
.L_12:
        /*000c*/ 	.word	0x00000000
        /*0010*/ 	.short	0x0012
        /*0012*/ 	.short	0x0080
        /*0014*/ 	.byte	0x00, 0xf5, 0x21, 0x00


	//----- nvinfo : EIATTR_KPARAM_INFO
	.align		4
.L_13:
        /*0018*/ 	.byte	0x04, 0x17
        /*001a*/ 	.short	(.L_15 - .L_14)
.L_14:
        /*001c*/ 	.word	0x00000000
        /*0020*/ 	.short	0x0011
        /*0022*/ 	.short	0x0078
        /*0024*/ 	.byte	0x00, 0xf5, 0x21, 0x00


	//----- nvinfo : EIATTR_KPARAM_INFO
	.align		4
.L_15:
        /*0028*/ 	.byte	0x04, 0x17
        /*002a*/ 	.short	(.L_17 - .L_16)
.L_16:
        /*002c*/ 	.word	0x00000000
        /*0030*/ 	.short	0x0010
        /*0032*/ 	.short	0x0070
        /*0034*/ 	.byte	0x00, 0xf5, 0x21, 0x00


	//----- nvinfo : EIATTR_KPARAM_INFO
	.align		4
.L_17:
        /*0038*/ 	.byte	0x04, 0x17
        /*003a*/ 	.short	(.L_19 - .L_18)
.L_18:
        /*003c*/ 	.word	0x00000000
        /*0040*/ 	.short	0x000f
        /*0042*/ 	.short	0x0068
        /*0044*/ 	.byte	0x00, 0xf0, 0x21, 0x00


	//----- nvinfo : EIATTR_KPARAM_INFO
	.align		4
.L_19:
        /*0048*/ 	.byte	0x04, 0x17
        /*004a*/ 	.short	(.L_21 - .L_20)
.L_20:
        /*004c*/ 	.word	0x00000000
        /*0050*/ 	.short	0x000e
        /*0052*/ 	.short	0x0060
        /*0054*/ 	.byte	0x00, 0xf0, 0x21, 0x00


	//----- nvinfo : EIATTR_KPARAM_INFO
	.align		4
.L_21:
        /*0058*/ 	.byte	0x04, 0x17
        /*005a*/ 	.short	(.L_23 - .L_22)
.L_22:
        /*005c*/ 	.word	0x00000000
        /*0060*/ 	.short	0x000d
        /*0062*/ 	.short	0x0058
        /*0064*/ 	.byte	0x00, 0xf0, 0x21, 0x00


	//----- nvinfo : EIATTR_KPARAM_INFO
	.align		4
.L_23:
        /*0068*/ 	.byte	0x04, 0x17
        /*006a*/ 	.short	(.L_25 - .L_24)
.L_24:
        /*006c*/ 	.word	0x00000000
        /*0070*/ 	.short	0x000c
        /*0072*/ 	.short	0x0050
        /*0074*/ 	.byte	0x00, 0xf0, 0x21, 0x00


	//----- nvinfo : EIATTR_KPARAM_INFO
	.align		4
.L_25:
        /*0078*/ 	.byte	0x04, 0x17
        /*007a*/ 	.short	(.L_27 - .L_26)
.L_26:
        /*007c*/ 	.word	0x00000000
        /*0080*/ 	.short	0x000b
        /*0082*/ 	.short	0x0048
        /*0084*/ 	.byte	0x00, 0xf0, 0x21, 0x00


	//----- nvinfo : EIATTR_KPARAM_INFO
	.align		4
.L_27:
        /*0088*/ 	.byte	0x04, 0x17
        /*008a*/ 	.short	(.L_29 - .L_28)
.L_28:
        /*008c*/ 	.word	0x00000000
        /*0090*/ 	.short	0x000a
        /*0092*/ 	.short	0x0040
        /*0094*/ 	.byte	0x00, 0xf0, 0x21, 0x00


	//----- nvinfo : EIATTR_KPARAM_INFO
	.align		4
.L_29:
        /*0098*/ 	.byte	0x04, 0x17
        /*009a*/ 	.short	(.L_31 - .L_30)
.L_30:
        /*009c*/ 	.word	0x00000000
        /*00a0*/ 	.short	0x0009
        /*00a2*/ 	.short	0x0038
        /*00a4*/ 	.byte	0x00, 0xf5, 0x21, 0x00


	//----- nvinfo : EIATTR_KPARAM_INFO
	.align		4
.L_31:
        /*00a8*/ 	.byte	0x04, 0x17
        /*00aa*/ 	.short	(.L_33 - .L_32)
.L_32:
        /*00ac*/ 	.word	0x00000000
        /*00b0*/ 	.short	0x0008
        /*00b2*/ 	.short	0x0030
        /*00b4*/ 	.byte	0x00, 0xf5, 0x21, 0x00


	//----- nvinfo : EIATTR_KPARAM_INFO
	.align		4
.L_33:
        /*00b8*/ 	.byte	0x04, 0x17
        /*00ba*/ 	.short	(.L_35 - .L_34)
.L_34:
        /*00bc*/ 	.word	0x00000000
        /*00c0*/ 	.short	0x0007
        /*00c2*/ 	.short	0x0028
        /*00c4*/ 	.byte	0x00, 0xf5, 0x21, 0x00


	//----- nvinfo : EIATTR_KPARAM_INFO
	.align		4
.L_35:
        /*00c8*/ 	.byte	0x04, 0x17
        /*00ca*/ 	.short	(.L_37 - .L_36)
.L_36:
        /*00cc*/ 	.word	0x00000000
        /*00d0*/ 	.short	0x0006
        /*00d2*/ 	.short	0x0020
        /*00d4*/ 	.byte	0x00, 0xf0, 0x21, 0x00


	//----- nvinfo : EIATTR_KPARAM_INFO
	.align		4
.L_37:
        /*00d8*/ 	.byte	0x04, 0x17
        /*00da*/ 	.short	(.L_39 - .L_38)
.L_38:
        /*00dc*/ 	.word	0x00000000
        /*00e0*/ 	.short	0x0005
        /*00e2*/ 	.short	0x0018
        /*00e4*/ 	.byte	0x00, 0xf0, 0x21, 0x00


	//----- nvinfo : EIATTR_KPARAM_INFO
	.align		4
.L_39:
        /*00e8*/ 	.byte	0x04, 0x17
        /*00ea*/ 	.short	(.L_41 - .L_40)
.L_40:
        /*00ec*/ 	.word	0x00000000
        /*00f0*/ 	.short	0x0004
        /*00f2*/ 	.short	0x0010
        /*00f4*/ 	.byte	0x00, 0xf0, 0x21, 0x00


	//----- nvinfo : EIATTR_KPARAM_INFO
	.align		4
.L_41:
        /*00f8*/ 	.byte	0x04, 0x17
        /*00fa*/ 	.short	(.L_43 - .L_42)
.L_42:
        /*00fc*/ 	.word	0x00000000
        /*0100*/ 	.short	0x0003
        /*0102*/ 	.short	0x000c
        /*0104*/ 	.byte	0x00, 0xf0, 0x11, 0x00


	//----- nvinfo : EIATTR_KPARAM_INFO
	.align		4
.L_43:
        /*0108*/ 	.byte	0x04, 0x17
        /*010a*/ 	.short	(.L_45 - .L_44)
.L_44:
        /*010c*/ 	.word	0x00000000
        /*0110*/ 	.short	0x0002
        /*0112*/ 	.short	0x0008
        /*0114*/ 	.byte	0x00, 0xf0, 0x11, 0x00


	//----- nvinfo : EIATTR_KPARAM_INFO
	.align		4
.L_45:
        /*0118*/ 	.byte	0x04, 0x17
        /*011a*/ 	.short	(.L_47 - .L_46)
.L_46:
        /*011c*/ 	.word	0x00000000
        /*0120*/ 	.short	0x0001
        /*0122*/ 	.short	0x0004
        /*0124*/ 	.byte	0x00, 0xf0, 0x11, 0x00


	//----- nvinfo : EIATTR_KPARAM_INFO
	.align		4
.L_47:
        /*0128*/ 	.byte	0x04, 0x17
        /*012a*/ 	.short	(.L_49 - .L_48)
.L_48:
        /*012c*/ 	.word	0x00000000
        /*0130*/ 	.short	0x0000
        /*0132*/ 	.short	0x0000
        /*0134*/ 	.byte	0x00, 0xf0, 0x11, 0x00


	//----- nvinfo : EIATTR_SPARSE_MMA_MASK
	.align		4
.L_49:
        /*0138*/ 	.byte	0x03, 0x50
        /*013a*/ 	.short	0x0000


	//----- nvinfo : EIATTR_MAXREG_COUNT
	.align		4
        /*013c*/ 	.byte	0x03, 0x1b
        /*013e*/ 	.short	0x00ff


	//----- nvinfo : EIATTR_MERCURY_ISA_VERSION
	.align		4
        /*0140*/ 	.byte	0x03, 0x5f
        /*0142*/ 	.short	0x0101


	//----- nvinfo : EIATTR_VRC_CTA_INIT_COUNT
	.align		4
        /*0144*/ 	.byte	0x02, 0x4a
	.zero		1
	.zero		1


	//----- nvinfo : EIATTR_EXIT_INSTR_OFFSETS
	.align		4
        /*0148*/ 	.byte	0x04, 0x1c
        /*014a*/ 	.short	(.L_51 - .L_50)


	//   ....[0]....
.L_50:
        /*014c*/ 	.word	0x00000070


	//   ....[1]....
        /*0150*/ 	.word	0x000000d0


	//   ....[2]....
        /*0154*/ 	.word	0x0000a890


	//----- nvinfo : EIATTR_CRS_STACK_SIZE
	.align		4
.L_51:
        /*0158*/ 	.byte	0x04, 0x1e
        /*015a*/ 	.short	(.L_53 - .L_52)
.L_52:
        /*015c*/ 	.word	0x00000000


	//----- nvinfo : EIATTR_CBANK_PARAM_SIZE
	.align		4
.L_53:
        /*0160*/ 	.byte	0x03, 0x19
        /*0162*/ 	.short	0x0088


	//----- nvinfo : EIATTR_PARAM_CBANK
	.align		4
        /*0164*/ 	.byte	0x04, 0x0a
        /*0166*/ 	.short	(.L_55 - .L_54)
	.align		4
.L_54:
        /*0168*/ 	.word	index@(.nv.constant0.flockers)
        /*016c*/ 	.short	0x0380
        /*016e*/ 	.short	0x0088


	//----- nvinfo : EIATTR_SW_WAR
	.align		4
.L_55:
        /*0170*/ 	.byte	0x04, 0x36
        /*0172*/ 	.short	(.L_57 - .L_56)
.L_56:
        /*0174*/ 	.word	0x00000008
.L_57:


//--------------------- .nv.callgraph             --------------------------
	.section	.nv.callgraph,"",@"SHT_CUDA_CALLGRAPH"
	.align	4
	.sectionentsize	8
	.align		4
        /*0000*/ 	.word	0x00000000
	.align		4
        /*0004*/ 	.word	0xffffffff
	.align		4
        /*0008*/ 	.word	0x00000000
	.align		4
        /*000c*/ 	.word	0xfffffffe
	.align		4
        /*0010*/ 	.word	0x00000000
	.align		4
        /*0014*/ 	.word	0xfffffffd
	.align		4
        /*0018*/ 	.word	0x00000000
	.align		4
        /*001c*/ 	.word	0xfffffffc


//--------------------- .text.flockers            --------------------------
	.section	.text.flockers,"ax",@progbits
	.align	128
        .global         flockers
        .type           flockers,@function
        .size           flockers,(.L_x_268 - flockers)
        .other          flockers,@"STO_CUDA_ENTRY STV_DEFAULT"
flockers:
.text.flockers:
[----:B------:R-:W-:Y:S01]  /*0000*/  LDC R1, c[0x0][0x37c] ;  /* 0x0000df00ff017b82 */ /* 0x000fe20000000800 */
[----:B------:R-:W0:Y:S07]  /*0010*/  S2R R0, SR_TID.X ;  /* 0x0000000000007919 */ /* 0x000e2e0000002100 */
[----:B------:R-:W0:Y:S01]  /*0020*/  S2UR UR4, SR_CTAID.X ;  /* 0x00000000000479c3 */ /* 0x000e220000002500 */
[----:B------:R-:W1:Y:S07]  /*0030*/  LDCU UR5, c[0x0][0x380] ;  /* 0x00007000ff0577ac */ /* 0x000e6e0008000800 */
[----:B------:R-:W0:Y:S02]  /*0040*/  LDC R5, c[0x0][0x360] ;  /* 0x0000d800ff057b82 */ /* 0x000e240000000800 */
[----:B0-----:R-:W-:-:S05]  /*0050*/  IMAD R5, R5, UR4, R0 ;  /* 0x0000000405057c24 */ /* 0x001fca000f8e0200 */
[----:B-1----:R-:W-:-:S13]  /*0060*/  ISETP.GE.AND P0, PT, R5, UR5, PT ;  /* 0x0000000505007c0c */ /* 0x002fda000bf06270 */
[----:B------:R-:W-:Y:S05]  /*0070*/  @P0 EXIT ;  /* 0x000000000000094d */ /* 0x000fea0003800000 */
[----:B------:R-:W0:Y:S01]  /*0080*/  LDC.64 R2, c[0x0][0x3b8] ;  /* 0x0000ee00ff027b82 */ /* 0x000e220000000a00 */
[----:B------:R-:W1:Y:S01]  /*0090*/  LDCU.64 UR8, c[0x0][0x358] ;  /* 0x00006b00ff0877ac */ /* 0x000e620008000a00 */
[----:B0-----:R-:W-:-:S06]  /*00a0*/  IMAD.WIDE R2, R5, 0x4, R2 ;  /* 0x0000000405027825 */ /* 0x001fcc00078e0202 */
[----:B-1----:R-:W2:Y:S02]  /*00b0*/  LDG.E R2, desc[UR8][R2.64] ;  /* 0x0000000802027981 */ /* 0x002ea4000c1e1900 */
[----:B--2---:R-:W-:-:S13]  /*00c0*/  ISETP.NE.AND P0, PT, R2, RZ, PT ;  /* 0x000000ff0200720c */ /* 0x004fda0003f05270 */
[----:B------:R-:W-:Y:S05]  /*00d0*/  @P0 EXIT ;  /* 0x000000000000094d */ /* 0x000fea0003800000 */
[----:B------:R-:W0:Y:S01]  /*00e0*/  LDCU UR4, c[0x0][0x384] ;  /* 0x00007080ff0477ac */ /* 0x000e220008000800 */
[----:B------:R-:W1:Y:S08]  /*00f0*/  LDC.64 R2, c[0x0][0x400] ;  /* 0x00010000ff027b82 */ /* 0x000e700000000a00 */
[----:B------:R-:W2:Y:S01]  /*0100*/  LDC.64 R10, c[0x0][0x3a0] ;  /* 0x0000e800ff0a7b82 */ /* 0x000ea20000000a00 */
[----:B0-----:R-:W-:Y:S01]  /*0110*/  VIADD R4, R5, UR4 ;  /* 0x0000000405047c36 */ /* 0x001fe20008000000 */
[----:B------:R-:W0:Y:S03]  /*0120*/  LDCU UR4, c[0x0][0x3a4] ;  /* 0x00007480ff0477ac */ /* 0x000e260008000800 */
[----:B------:R-:W-:-:S04]  /*0130*/  IMAD.SHL.U32 R5, R4, 0x4, RZ ;  /* 0x0000000404057824 */ /* 0x000fc800078e00ff */
[----:B-1----:R-:W-:-:S05]  /*0140*/  IMAD.WIDE R2, R5, 0x8, R2 ;  /* 0x0000000805027825 */ /* 0x002fca00078e0202 */
[----:B------:R-:W3:Y:S01]  /*0150*/  LDG.E.64 R46, desc[UR8][R2.64+0x8] ;  /* 0x00000808022e7981 */ /* 0x000ee2000c1e1b00 */
[----:B------:R-:W-:-:S03]  /*0160*/  IMAD.MOV.U32 R6, RZ, RZ, 0x1 ;  /* 0x00000001ff067424 */ /* 0x000fc600078e00ff */
[----:B------:R-:W5:Y:S01]  /*0170*/  LDG.E.64 R44, desc[UR8][R2.64] ;  /* 0x00000008022c7981 */ /* 0x000f62000c1e1b00 */
[----:B0-----:R-:W2:Y:S03]  /*0180*/  MUFU.RCP64H R7, UR4 ;  /* 0x0000000400077d08 */ /* 0x001ea60008001800 */
[----:B------:R-:W5:Y:S04]  /*0190*/  LDG.E.64 R42, desc[UR8][R2.64+0x10] ;  /* 0x00001008022a7981 */ /* 0x000f68000c1e1b00 */
[----:B------:R0:W5:Y:S01]  /*01a0*/  LDG.E.64 R40, desc[UR8][R2.64+0x18] ;  /* 0x0000180802287981 */ /* 0x000162000c1e1b00 */
[----:B------:R-:W-:Y:S01]  /*01b0*/  BSSY.RECONVERGENT B1, `(.L_x_0) ;  /* 0x0000015000017945 */ /* 0x000fe20003800200 */
[----:B--2---:R-:W-:-:S08]  /*01c0*/  DFMA R8, R6, -R10, 1 ;  /* 0x3ff000000608742b */ /* 0x004fd0000000080a */
[----:B------:R-:W-:-:S08]  /*01d0*/  DFMA R8, R8, R8, R8 ;  /* 0x000000080808722b */ /* 0x000fd00000000008 */
[----:B------:R-:W-:-:S08]  /*01e0*/  DFMA R8, R6, R8, R6 ;  /* 0x000000080608722b */ /* 0x000fd00000000006 */
[----:B------:R-:W-:-:S08]  /*01f0*/  DFMA R6, R8, -R10, 1 ;  /* 0x3ff000000806742b */ /* 0x000fd0000000080a */
[----:B------:R-:W-:-:S08]  /*0200*/  DFMA R6, R8, R6, R8 ;  /* 0x000000060806722b */ /* 0x000fd00000000008 */
[----:B---3--:R-:W-:Y:S01]  /*0210*/  DMUL R48, R46, R6 ;  /* 0x000000062e307228 */ /* 0x008fe20000000000 */
[----:B------:R-:W-:-:S07]  /*0220*/  FSETP.GEU.AND P1, PT, |R47|, 6.5827683646048100446e-37, PT ;  /* 0x036000002f00780b */ /* 0x000fce0003f2e200 */
[----:B0-----:R-:W-:-:S08]  /*0230*/  DFMA R2, R48, -R10, R46 ;  /* 0x8000000a3002722b */ /* 0x001fd0000000002e */
[----:B------:R-:W-:-:S10]  /*0240*/  DFMA R48, R6, R2, R48 ;  /* 0x000000020630722b */ /* 0x000fd40000000030 */
[----:B------:R-:W-:-:S05]  /*0250*/  FFMA R0, RZ, UR4, R49 ;  /* 0x00000004ff007c23 */ /* 0x000fca0008000031 */
[----:B------:R-:W-:-:S13]  /*0260*/  FSETP.GT.AND P0, PT, |R0|, 1.469367938527859385e-39, PT ;  /* 0x001000000000780b */ /* 0x000fda0003f04200 */
[----:B------:R-:W-:Y:S05]  /*0270*/  @P0 BRA P1, `(.L_x_1) ;  /* 0x0000000000200947 */ /* 0x000fea0000800000 */
[----:B------:R-:W0:Y:S01]  /*0280*/  LDCU.64 UR4, c[0x0][0x3a0] ;  /* 0x00007400ff0477ac */ /* 0x000e220008000a00 */
[----:B------:R-:W-:Y:S01]  /*0290*/  IMAD.MOV.U32 R64, RZ, RZ, R46 ;  /* 0x000000ffff407224 */ /* 0x000fe200078e002e */
[----:B------:R-:W-:Y:S01]  /*02a0*/  MOV R6, 0x2f0 ;  /* 0x000002f000067802 */ /* 0x000fe20000000f00 */
[----:B------:R-:W-:Y:S02]  /*02b0*/  IMAD.MOV.U32 R65, RZ, RZ, R47 ;  /* 0x000000ffff417224 */ /* 0x000fe400078e002f */
[----:B0-----:R-:W-:Y:S02]  /*02c0*/  IMAD.U32 R48, RZ, RZ, UR4 ;  /* 0x00000004ff307e24 */ /* 0x001fe4000f8e00ff */
[----:B------:R-:W-:-:S07]  /*02d0*/  IMAD.U32 R49, RZ, RZ, UR5 ;  /* 0x00000005ff317e24 */ /* 0x000fce000f8e00ff */
[----:B-----5:R-:W-:Y:S05]  /*02e0*/  CALL.REL.NOINC `($__internal_0_$__cuda_sm20_div_rn_f64_full) ;  /* 0x000000a4006c7944 */ /* 0x020fea0003c00000 */
[----:B------:R-:W-:-:S07]  /*02f0*/  IMAD.MOV.U32 R49, RZ, RZ, R7 ;  /* 0x000000ffff317224 */ /* 0x000fce00078e0007 */
.L_x_1:
[----:B------:R-:W-:Y:S05]  /*0300*/  BSYNC.RECONVERGENT B1 ;  /* 0x0000000000017941 */ /* 0x000fea0003800200 */
.L_x_0:
[----:B------:R-:W0:Y:S01]  /*0310*/  LDCU UR4, c[0x0][0x3a4] ;  /* 0x00007480ff0477ac */ /* 0x000e220008000800 */
[----:B------:R-:W1:Y:S01]  /*0320*/  LDC.64 R8, c[0x0][0x3a0] ;  /* 0x0000e800ff087b82 */ /* 0x000e620000000a00 */
[----:B------:R-:W-:Y:S01]  /*0330*/  IMAD.MOV.U32 R2, RZ, RZ, 0x1 ;  /* 0x00000001ff027424 */ /* 0x000fe200078e00ff */
[----:B-----5:R-:W-:Y:S01]  /*0340*/  FSETP.GEU.AND P1, PT, |R45|, 6.5827683646048100446e-37, PT ;  /* 0x036000002d00780b */ /* 0x020fe20003f2e200 */
[----:B------:R-:W-:Y:S01]  /*0350*/  BSSY.RECONVERGENT B1, `(.L_x_2) ;  /* 0x0000016000017945 */ /* 0x000fe20003800200 */
[----:B0-----:R-:W1:Y:S03]  /*0360*/  MUFU.RCP64H R3, UR4 ;  /* 0x0000000400037d08 */ /* 0x001e660008001800 */
[----:B-1----:R-:W-:-:S08]  /*0370*/  DFMA R6, R2, -R8, 1 ;  /* 0x3ff000000206742b */ /* 0x002fd00000000808 */
[----:B------:R-:W-:-:S08]  /*0380*/  DFMA R6, R6, R6, R6 ;  /* 0x000000060606722b */ /* 0x000fd00000000006 */
[----:B------:R-:W-:-:S08]  /*0390*/  DFMA R6, R2, R6, R2 ;  /* 0x000000060206722b */ /* 0x000fd00000000002 */
[----:B------:R-:W-:-:S08]  /*03a0*/  DFMA R2, R6, -R8, 1 ;  /* 0x3ff000000602742b */ /* 0x000fd00000000808 */
[----:B------:R-:W-:-:S08]  /*03b0*/  DFMA R10, R6, R2, R6 ;  /* 0x00000002060a722b */ /* 0x000fd00000000006 */
[----:B------:R-:W-:-:S08]  /*03c0*/  DMUL R6, R44, R10 ;  /* 0x0000000a2c067228 */ /* 0x000fd00000000000 */
[----:B------:R-:W-:-:S08]  /*03d0*/  DFMA R2, R6, -R8, R44 ;  /* 0x800000080602722b */ /* 0x000fd0000000002c */
[----:B------:R-:W-:Y:S01]  /*03e0*/  DFMA R6, R10, R2, R6 ;  /* 0x000000020a06722b */ /* 0x000fe20000000006 */
[----:B------:R0:W1:Y:S09]  /*03f0*/  F2I.F64.TRUNC R10, R48 ;  /* 0x00000030000a7311 */ /* 0x000072000030d100 */
[----:B------:R-:W-:-:S05]  /*0400*/  FFMA R0, RZ, UR4, R7 ;  /* 0x00000004ff007c23 */ /* 0x000fca0008000007 */
[----:B------:R-:W-:-:S13]  /*0410*/  FSETP.GT.AND P0, PT, |R0|, 1.469367938527859385e-39, PT ;  /* 0x001000000000780b */ /* 0x000fda0003f04200 */
[----:B01----:R-:W-:Y:S05]  /*0420*/  @P0 BRA P1, `(.L_x_3) ;  /* 0x0000000000200947 */ /* 0x003fea0000800000 */
[----:B------:R-:W0:Y:S01]  /*0430*/  LDCU.64 UR4, c[0x0][0x3a0] ;  /* 0x00007400ff0477ac */ /* 0x000e220008000a00 */
[----:B------:R-:W-:Y:S01]  /*0440*/  IMAD.MOV.U32 R64, RZ, RZ, R44 ;  /* 0x000000ffff407224 */ /* 0x000fe200078e002c */
[----:B------:R-:W-:Y:S01]  /*0450*/  MOV R6, 0x4a0 ;  /* 0x000004a000067802 */ /* 0x000fe20000000f00 */
[----:B------:R-:W-:Y:S02]  /*0460*/  IMAD.MOV.U32 R65, RZ, RZ, R45 ;  /* 0x000000ffff417224 */ /* 0x000fe400078e002d */
[----:B0-----:R-:W-:Y:S02]  /*0470*/  IMAD.U32 R48, RZ, RZ, UR4 ;  /* 0x00000004ff307e24 */ /* 0x001fe4000f8e00ff */
[----:B------:R-:W-:-:S07]  /*0480*/  IMAD.U32 R49, RZ, RZ, UR5 ;  /* 0x00000005ff317e24 */ /* 0x000fce000f8e00ff */
[----:B------:R-:W-:Y:S05]  /*0490*/  CALL.REL.NOINC `($__internal_0_$__cuda_sm20_div_rn_f64_full) ;  /* 0x000000a400007944 */ /* 0x000fea0003c00000 */
[----:B------:R-:W-:-:S07]  /*04a0*/  IMAD.MOV.U32 R6, RZ, RZ, R48 ;  /* 0x000000ffff067224 */ /* 0x000fce00078e0030 */
.L_x_3:
[----:B------:R-:W-:Y:S05]  /*04b0*/  BSYNC.RECONVERGENT B1 ;  /* 0x0000000000017941 */ /* 0x000fea0003800200 */
.L_x_2:
[----:B------:R-:W0:Y:S01]  /*04c0*/  LDC.64 R14, c[0x0][0x388] ;  /* 0x0000e200ff0e7b82 */ /* 0x000e220000000a00 */
[----:B------:R-:W1:Y:S01]  /*04d0*/  F2I.F64.TRUNC R5, R6 ;  /* 0x0000000600057311 */ /* 0x000e62000030d100 */
[C---:B------:R-:W-:Y:S01]  /*04e0*/  VIADD R0, R10.reuse, 0xffffffff ;  /* 0xffffffff0a007836 */ /* 0x040fe20000000000 */
[----:B------:R-:W-:Y:S01]  /*04f0*/  ISETP.GE.AND P1, PT, R10, 0x1, PT ;  /* 0x000000010a00780c */ /* 0x000fe20003f26270 */
[----:B------:R-:W2:Y:S04]  /*0500*/  LDCU.64 UR12, c[0x0][0x390] ;  /* 0x00007200ff0c77ac */ /* 0x000ea80008000a00 */
[----:B------:R-:W3:Y:S01]  /*0510*/  LDC.64 R12, c[0x0][0x3a8] ;  /* 0x0000ea00ff0c7b82 */ /* 0x000ee20000000a00 */
[----:B------:R-:W4:Y:S01]  /*0520*/  LDCU.64 UR14, c[0x0][0x398] ;  /* 0x00007300ff0e77ac */ /* 0x000f220008000a00 */
[----:B------:R-:W0:Y:S01]  /*0530*/  LDCU.64 UR10, c[0x0][0x3a0] ;  /* 0x00007400ff0a77ac */ /* 0x000e220008000a00 */
[----:B-1----:R-:W-:-:S05]  /*0540*/  ISETP.GE.AND P0, PT, R5, 0x1, PT ;  /* 0x000000010500780c */ /* 0x002fca0003f06270 */
[----:B------:R-:W1:Y:S01]  /*0550*/  LDC.64 R34, c[0x0][0x390] ;  /* 0x0000e400ff227b82 */ /* 0x000e620000000a00 */
[----:B0-----:R-:W-:Y:S01]  /*0560*/  SEL R2, R5, R14, P0 ;  /* 0x0000000e05027207 */ /* 0x001fe20000000000 */
[----:B------:R-:W-:-:S06]  /*0570*/  VIADD R11, R15, 0xffffffff ;  /* 0xffffffff0f0b7836 */ /* 0x000fcc0000000000 */
[----:B------:R-:W0:Y:S01]  /*0580*/  LDC.64 R24, c[0x0][0x398] ;  /* 0x0000e600ff187b82 */ /* 0x000e220000000a00 */
[----:B------:R-:W-:Y:S01]  /*0590*/  VIADD R9, R2, 0xffffffff ;  /* 0xffffffff02097836 */ /* 0x000fe20000000000 */
[----:B------:R-:W-:-:S04]  /*05a0*/  SEL R0, R11, R0, !P1 ;  /* 0x000000000b007207 */ /* 0x000fc80004800000 */
[C---:B------:R-:W-:Y:S02]  /*05b0*/  ISETP.GE.AND P1, PT, R0.reuse, R15, PT ;  /* 0x0000000f0000720c */ /* 0x040fe40003f26270 */
[C---:B------:R-:W-:Y:S02]  /*05c0*/  ISETP.GE.AND P0, PT, R9.reuse, R14, PT ;  /* 0x0000000e0900720c */ /* 0x040fe40003f06270 */
[----:B------:R-:W-:Y:S02]  /*05d0*/  SEL R3, R0, RZ, !P1 ;  /* 0x000000ff00037207 */ /* 0x000fe40004800000 */
[----:B------:R-:W-:-:S05]  /*05e0*/  SEL R9, R9, RZ, !P0 ;  /* 0x000000ff09097207 */ /* 0x000fca0004000000 */
[----:B------:R-:W-:-:S04]  /*05f0*/  IMAD R15, R3, R14, R9 ;  /* 0x0000000e030f7224 */ /* 0x000fc800078e0209 */
[----:B---3--:R-:W-:-:S06]  /*0600*/  IMAD.WIDE R6, R15, 0x4, R12 ;  /* 0x000000040f067825 */ /* 0x008fcc00078e020c */
[----:B------:R-:W3:Y:S01]  /*0610*/  LDG.E R6, desc[UR8][R6.64] ;  /* 0x0000000806067981 */ /* 0x000ee2000c1e1900 */
[----:B-1----:R-:W-:Y:S01]  /*0620*/  DMUL R38, R34, 0.5 ;  /* 0x3fe0000022267828 */ /* 0x002fe20000000000 */
[----:B------:R-:W-:Y:S01]  /*0630*/  BSSY.RECONVERGENT B1, `(.L_x_4) ;  /* 0x00000f3000017945 */ /* 0x000fe20003800200 */
[----:B------:R-:W-:Y:S01]  /*0640*/  DADD R36, R44, -R34 ;  /* 0x000000002c247229 */ /* 0x000fe20000000822 */
[----:B------:R-:W-:Y:S01]  /*0650*/  IMAD.MOV.U32 R2, RZ, RZ, RZ ;  /* 0x000000ffff027224 */ /* 0x000fe200078e00ff */
[----:B0-----:R-:W-:Y:S01]  /*0660*/  DMUL R32, R24, 0.5 ;  /* 0x3fe0000018207828 */ /* 0x001fe20000000000 */
[----:B------:R-:W-:Y:S01]  /*0670*/  IMAD.MOV.U32 R0, RZ, RZ, RZ ;  /* 0x000000ffff007224 */ /* 0x000fe200078e00ff */
[----:B------:R-:W-:Y:S01]  /*0680*/  DADD R28, R46, -R24 ;  /* 0x000000002e1c7229 */ /* 0x000fe20000000818 */
[----:B------:R-:W-:Y:S01]  /*0690*/  CS2R R30, SRZ ;  /* 0x00000000001e7805 */ /* 0x000fe2000001ff00 */
[----:B------:R-:W-:Y:S01]  /*06a0*/  DADD R34, R44, R34 ;  /* 0x000000002c227229 */ /* 0x000fe20000000022 */
[----:B------:R-:W-:Y:S01]  /*06b0*/  CS2R R26, SRZ ;  /* 0x00000000001a7805 */ /* 0x000fe2000001ff00 */
[----:B------:R-:W-:Y:S01]  /*06c0*/  DADD R24, R46, R24 ;  /* 0x000000002e187229 */ /* 0x000fe20000000018 */
[----:B------:R-:W-:-:S02]  /*06d0*/  CS2R R22, SRZ ;  /* 0x0000000000167805 */ /* 0x000fc4000001ff00 */
[----:B------:R-:W-:Y:S02]  /*06e0*/  CS2R R20, SRZ ;  /* 0x0000000000147805 */ /* 0x000fe4000001ff00 */
[----:B------:R-:W-:Y:S02]  /*06f0*/  CS2R R18, SRZ ;  /* 0x0000000000127805 */ /* 0x000fe4000001ff00 */
[----:B------:R-:W-:Y:S02]  /*0700*/  CS2R R16, SRZ ;  /* 0x0000000000107805 */ /* 0x000fe4000001ff00 */
[----:B---3--:R-:W-:-:S13]  /*0710*/  ISETP.GE.AND P0, PT, R6, 0x1, PT ;  /* 0x000000010600780c */ /* 0x008fda0003f06270 */
[----:B--2-4-:R-:W-:Y:S05]  /*0720*/  @!P0 BRA `(.L_x_5) ;  /* 0x0000000c008c8947 */ /* 0x014fea0003800000 */
[----:B------:R-:W0:Y:S02]  /*0730*/  LDC.64 R12, c[0x0][0x3b0] ;  /* 0x0000ec00ff0c7b82 */ /* 0x000e240000000a00 */
[----:B0-----:R-:W-:-:S06]  /*0740*/  IMAD.WIDE R12, R15, 0x8, R12 ;  /* 0x000000080f0c7825 */ /* 0x001fcc00078e020c */
[----:B------:R-:W5:Y:S01]  /*0750*/  LDG.E.64 R12, desc[UR8][R12.64] ;  /* 0x000000080c0c7981 */ /* 0x000f62000c1e1b00 */
[----:B------:R-:W-:Y:S01]  /*0760*/  IMAD.MOV R8, RZ, RZ, -R6 ;  /* 0x000000ffff087224 */ /* 0x000fe200078e0a06 */
[----:B------:R-:W-:Y:S01]  /*0770*/  CS2R R16, SRZ ;  /* 0x0000000000107805 */ /* 0x000fe2000001ff00 */
[----:B------:R-:W-:Y:S01]  /*0780*/  IMAD.MOV.U32 R0, RZ, RZ, RZ ;  /* 0x000000ffff007224 */ /* 0x000fe200078e00ff */
[----:B------:R-:W-:Y:S01]  /*0790*/  CS2R R18, SRZ ;  /* 0x0000000000127805 */ /* 0x000fe2000001ff00 */
[----:B------:R-:W-:Y:S01]  /*07a0*/  IMAD.MOV.U32 R2, RZ, RZ, RZ ;  /* 0x000000ffff027224 */ /* 0x000fe200078e00ff */
[----:B------:R-:W-:Y:S02]  /*07b0*/  CS2R R20, SRZ ;  /* 0x0000000000147805 */ /* 0x000fe4000001ff00 */
[----:B------:R-:W-:Y:S02]  /*07c0*/  CS2R R22, SRZ ;  /* 0x0000000000167805 */ /* 0x000fe4000001ff00 */
[----:B------:R-:W-:-:S02]  /*07d0*/  CS2R R26, SRZ ;  /* 0x00000000001a7805 */ /* 0x000fc4000001ff00 */
[----:B------:R-:W-:-:S07]  /*07e0*/  CS2R R30, SRZ ;  /* 0x00000000001e7805 */ /* 0x000fce000001ff00 */
.L_x_25:
[----:B-----5:R-:W2:Y:S01]  /*07f0*/  LD.E R15, desc[UR8][R12.64] ;  /* 0x000000080c0f7980 */ /* 0x020ea2000c101900 */
[----:B------:R-:W0:Y:S01]  /*0800*/  LDC.64 R48, c[0x0][0x400] ;  /* 0x00010000ff307b82 */ /* 0x000e220000000a00 */
[----:B--2---:R-:W-:-:S04]  /*0810*/  IMAD.SHL.U32 R7, R15, 0x4, RZ ;  /* 0x000000040f077824 */ /* 0x004fc800078e00ff */
[----:B0-----:R-:W-:-:S05]  /*0820*/  IMAD.WIDE R48, R7, 0x8, R48 ;  /* 0x0000000807307825 */ /* 0x001fca00078e0230 */
[----:B------:R-:W2:Y:S04]  /*0830*/  LDG.E.64 R50, desc[UR8][R48.64] ;  /* 0x0000000830327981 */ /* 0x000ea8000c1e1b00 */
[----:B------:R0:W5:Y:S04]  /*0840*/  LDG.E.64 R6, desc[UR8][R48.64+0x8] ;  /* 0x0000080830067981 */ /* 0x000168000c1e1b00 */
[----:B------:R0:W5:Y:S04]  /*0850*/  LDG.E.64 R68, desc[UR8][R48.64+0x10] ;  /* 0x0000100830447981 */ /* 0x000168000c1e1b00 */
[----:B------:R0:W5:Y:S01]  /*0860*/  LDG.E.64 R66, desc[UR8][R48.64+0x18] ;  /* 0x0000180830427981 */ /* 0x000162000c1e1b00 */
[----:B------:R-:W-:Y:S01]  /*0870*/  VIADD R8, R8, 0x1 ;  /* 0x0000000108087836 */ /* 0x000fe20000000000 */
[----:B------:R-:W-:Y:S04]  /*0880*/  BSSY.RECONVERGENT B0, `(.L_x_6) ;  /* 0x000001f000007945 */ /* 0x000fe80003800200 */
[----:B------:R-:W-:Y:S01]  /*0890*/  ISETP.NE.AND P5, PT, R8, RZ, PT ;  /* 0x000000ff0800720c */ /* 0x000fe20003fa5270 */
[----:B--2---:R-:W-:-:S08]  /*08a0*/  DADD R72, R44, -R50 ;  /* 0x000000002c487229 */ /* 0x004fd00000000832 */
[----:B------:R-:W-:-:S14]  /*08b0*/  DSETP.GTU.AND P0, PT, |R72|, R38, PT ;  /* 0x000000264800722a */ /* 0x000fdc0003f0c200 */
[----:B0-----:R-:W-:Y:S05]  /*08c0*/  @!P0 BRA `(.L_x_7) ;  /* 0x0000000000688947 */ /* 0x001fea0003800000 */
[----:B------:R-:W-:Y:S01]  /*08d0*/  DSETP.GE.AND P0, PT, R50, RZ, PT ;  /* 0x000000ff3200722a */ /* 0x000fe20003f06000 */
[----:B------:R-:W-:-:S13]  /*08e0*/  BSSY.RECONVERGENT B2, `(.L_x_8) ;  /* 0x000000b000027945 */ /* 0x000fda0003800200 */
[----:B------:R-:W-:Y:S05]  /*08f0*/  @!P0 BRA `(.L_x_9) ;  /* 0x0000000000188947 */ /* 0x000fea0003800000 */
[----:B------:R-:W-:Y:S02]  /*0900*/  IMAD.U32 R52, RZ, RZ, UR12 ;  /* 0x0000000cff347e24 */ /* 0x000fe4000f8e00ff */
[----:B------:R-:W-:-:S06]  /*0910*/  IMAD.U32 R53, RZ, RZ, UR13 ;  /* 0x0000000dff357e24 */ /* 0x000fcc000f8e00ff */
[----:B------:R-:W-:-:S14]  /*0920*/  DSETP.GEU.AND P0, PT, R50, R52, PT ;  /* 0x000000343200722a */ /* 0x000fdc0003f0e000 */
[----:B------:R-:W-:Y:S05]  /*0930*/  @!P0 BRA `(.L_x_10) ;  /* 0x0000000000148947 */ /* 0x000fea0003800000 */
[----:B------:R-:W-:Y:S01]  /*0940*/  DADD R50, R50, -R52 ;  /* 0x0000000032327229 */ /* 0x000fe20000000834 */
[----:B------:R-:W-:Y:S10]  /*0950*/  BRA `(.L_x_10) ;  /* 0x00000000000c7947 */ /* 0x000ff40003800000 */
.L_x_9:
[----:B------:R-:W-:Y:S01]  /*0960*/  MOV R52, UR12 ;  /* 0x0000000c00347c02 */ /* 0x000fe20008000f00 */
[----:B------:R-:W-:-:S06]  /*0970*/  IMAD.U32 R53, RZ, RZ, UR13 ;  /* 0x0000000dff357e24 */ /* 0x000fcc000f8e00ff */
[----:B------:R-:W-:-:S11]  /*0980*/  DADD R50, R50, R52 ;  /* 0x0000000032327229 */ /* 0x000fd60000000034 */
.L_x_10:
[----:B------:R-:W-:Y:S05]  /*0990*/  BSYNC.RECONVERGENT B2 ;  /* 0x0000000000027941 */ /* 0x000fea0003800200 */
.L_x_8:
[C---:B------:R-:W-:Y:S02]  /*09a0*/  DSETP.GEU.AND P1, PT, R44.reuse, R52, PT ;  /* 0x000000342c00722a */ /* 0x040fe40003f2e000 */
[----:B------:R-:W-:-:S04]  /*09b0*/  DSETP.GE.AND P0, PT, R44, RZ, PT ;  /* 0x000000ff2c00722a */ /* 0x000fc80003f06000 */
[----:B------:R-:W-:Y:S02]  /*09c0*/  FSEL R73, R44, R36, !P1 ;  /* 0x000000242c497208 */ /* 0x000fe40004800000 */
[----:B------:R-:W-:Y:S02]  /*09d0*/  FSEL R49, R45, R37, !P1 ;  /* 0x000000252d317208 */ /* 0x000fe40004800000 */
[----:B------:R-:W-:Y:S02]  /*09e0*/  FSEL R72, R34, R73, !P0 ;  /* 0x0000004922487208 */ /* 0x000fe40004000000 */
[----:B------:R-:W-:-:S06]  /*09f0*/  FSEL R73, R35, R49, !P0 ;  /* 0x0000003123497208 */ /* 0x000fcc0004000000 */
[----:B------:R-:W-:-:S08]  /*0a00*/  DADD R72, -R50, R72 ;  /* 0x0000000032487229 */ /* 0x000fd00000000148 */
[----:B------:R-:W-:-:S08]  /*0a10*/  DADD R48, R72, R72 ;  /* 0x0000000048307229 */ /* 0x000fd00000000048 */
[----:B------:R-:W-:-:S14]  /*0a20*/  DSETP.GT.AND P0, PT, R48, R52, PT ;  /* 0x000000343000722a */ /* 0x000fdc0003f04000 */
[----:B------:R-:W-:Y:S01]  /*0a30*/  @P0 DADD R72, R72, -R52 ;  /* 0x0000000048480229 */ /* 0x000fe20000000834 */
[----:B------:R-:W-:Y:S10]  /*0a40*/  @P0 BRA `(.L_x_7) ;  /* 0x0000000000080947 */ /* 0x000ff40003800000 */
[----:B------:R-:W-:-:S14]  /*0a50*/  DSETP.GEU.AND P0, PT, R48, -R52, PT ;  /* 0x800000343000722a */ /* 0x000fdc0003f0e000 */
[----:B------:R-:W-:-:S11]  /*0a60*/  @!P0 DADD R72, R72, R52 ;  /* 0x0000000048488229 */ /* 0x000fd60000000034 */
.L_x_7:
[----:B------:R-:W-:Y:S05]  /*0a70*/  BSYNC.RECONVERGENT B0 ;  /* 0x0000000000007941 */ /* 0x000fea0003800200 */
.L_x_6:
[----:B-----5:R-:W-:Y:S01]  /*0a80*/  DADD R70, R46, -R6 ;  /* 0x000000002e467229 */ /* 0x020fe20000000806 */
[----:B------:R-:W-:Y:S07]  /*0a90*/  BSSY.RECONVERGENT B0, `(.L_x_11) ;  /* 0x000001d000007945 */ /* 0x000fee0003800200 */
[----:B------:R-:W-:-:S14]  /*0aa0*/  DSETP.GTU.AND P0, PT, |R70|, R32, PT ;  /* 0x000000204600722a */ /* 0x000fdc0003f0c200 */
[----:B------:R-:W-:Y:S05]  /*0ab0*/  @!P0 BRA `(.L_x_12) ;  /* 0x0000000000688947 */ /* 0x000fea0003800000 */
        /* <DEDUP_REMOVED lines=9> */
.L_x_14:
[----:B------:R-:W-:Y:S02]  /*0b50*/  IMAD.U32 R48, RZ, RZ, UR14 ;  /* 0x0000000eff307e24 */ /* 0x000fe4000f8e00ff */
[----:B------:R-:W-:-:S06]  /*0b60*/  IMAD.U32 R49, RZ, RZ, UR15 ;  /* 0x0000000fff317e24 */ /* 0x000fcc000f8e00ff */
[----:B------:R-:W-:-:S11]  /*0b70*/  DADD R6, R6, R48 ;  /* 0x0000000006067229 */ /* 0x000fd60000000030 */
.L_x_15:
[----:B------:R-:W-:Y:S05]  /*0b80*/  BSYNC.RECONVERGENT B2 ;  /* 0x0000000000027941 */ /* 0x000fea0003800200 */
.L_x_13:
        /* <DEDUP_REMOVED lines=13> */
.L_x_12:
[----:B------:R-:W-:Y:S05]  /*0c60*/  BSYNC.RECONVERGENT B0 ;  /* 0x0000000000007941 */ /* 0x000fea0003800200 */
.L_x_11:
[----:B------:R-:W-:Y:S01]  /*0c70*/  DADD R52, -RZ, |R72| ;  /* 0x00000000ff347229 */ /* 0x000fe20000000548 */
[----:B------:R-:W-:Y:S01]  /*0c80*/  IMAD.MOV.U32 R58, RZ, RZ, RZ ;  /* 0x000000ffff3a7224 */ /* 0x000fe200078e00ff */
[----:B------:R-:W-:Y:S01]  /*0c90*/  DADD R54, -RZ, |R70| ;  /* 0x00000000ff367229 */ /* 0x000fe20000000546 */
[----:B------:R-:W-:Y:S01]  /*0ca0*/  UMOV UR4, 0xffffffff ;  /* 0xffffffff00047882 */ /* 0x000fe20000000000 */
[----:B------:R-:W-:Y:S01]  /*0cb0*/  UMOV UR5, 0x7fefffff ;  /* 0x7fefffff00057882 */ /* 0x000fe20000000000 */
[----:B------:R-:W-:Y:S01]  /*0cc0*/  BSSY.RECONVERGENT B2, `(.L_x_16) ;  /* 0x0000086000027945 */ /* 0x000fe20003800200 */
[----:B------:R-:W-:Y:S02]  /*0cd0*/  UMOV UR6, UR5 ;  /* 0x0000000500067c82 */ /* 0x000fe40008000000 */
[----:B------:R-:W-:-:S04]  /*0ce0*/  IMAD.U32 R14, RZ, RZ, UR6 ;  /* 0x00000006ff0e7e24 */ /* 0x000fc8000f8e00ff */
[----:B------:R-:W-:Y:S02]  /*0cf0*/  ISETP.GT.U32.AND P1, PT, R52, R54, PT ;  /* 0x000000363400720c */ /* 0x000fe40003f24070 */
[CC--:B------:R-:W-:Y:S02]  /*0d00*/  ISETP.LT.U32.AND P0, PT, R54.reuse, R52.reuse, PT ;  /* 0x000000343600720c */ /* 0x0c0fe40003f01070 */
[----:B------:R-:W-:Y:S02]  /*0d10*/  ISETP.GT.U32.AND.EX P1, PT, R53, R55, PT, P1 ;  /* 0x000000373500720c */ /* 0x000fe40003f24110 */
[----:B------:R-:W-:Y:S02]  /*0d20*/  ISETP.LT.U32.AND.EX P0, PT, R55, R53, PT, P0 ;  /* 0x000000353700720c */ /* 0x000fe40003f01100 */
[----:B------:R-:W-:Y:S02]  /*0d30*/  SEL R49, R53, R55, P1 ;  /* 0x0000003735317207 */ /* 0x000fe40000800000 */
[----:B------:R-:W-:-:S02]  /*0d40*/  SEL R64, R54, R52, P0 ;  /* 0x0000003436407207 */ /* 0x000fc40000000000 */
[----:B------:R-:W-:Y:S02]  /*0d50*/  SEL R65, R55, R53, P0 ;  /* 0x0000003537417207 */ /* 0x000fe40000000000 */
[----:B------:R-:W-:Y:S01]  /*0d60*/  LOP3.LUT R6, R49, 0xffc00000, RZ, 0xc0, !PT ;  /* 0xffc0000031067812 */ /* 0x000fe200078ec0ff */
[----:B------:R-:W-:Y:S01]  /*0d70*/  IMAD.MOV.U32 R50, RZ, RZ, R64 ;  /* 0x000000ffff327224 */ /* 0x000fe200078e0040 */
[----:B------:R-:W-:Y:S01]  /*0d80*/  SEL R48, R52, R54, P1 ;  /* 0x0000003634307207 */ /* 0x000fe20000800000 */
[----:B------:R-:W-:Y:S01]  /*0d90*/  IMAD.MOV.U32 R51, RZ, RZ, R65 ;  /* 0x000000ffff337224 */ /* 0x000fe200078e0041 */
[----:B------:R-:W-:Y:S01]  /*0da0*/  LOP3.LUT R59, R6, 0x7fd00000, RZ, 0x3c, !PT ;  /* 0x7fd00000063b7812 */ /* 0x000fe200078e3cff */
[----:B------:R-:W-:-:S05]  /*0db0*/  IMAD.MOV.U32 R54, RZ, RZ, RZ ;  /* 0x000000ffff367224 */ /* 0x000fca00078e00ff */
[C---:B------:R-:W-:Y:S02]  /*0dc0*/  DMUL R56, R58.reuse, R50 ;  /* 0x000000323a387228 */ /* 0x040fe40000000000 */
[----:B------:R-:W-:Y:S01]  /*0dd0*/  DMUL R52, R58, R48 ;  /* 0x000000303a347228 */ /* 0x000fe20000000000 */
[----:B------:R-:W-:Y:S02]  /*0de0*/  IMAD.MOV.U32 R58, RZ, RZ, 0x0 ;  /* 0x00000000ff3a7424 */ /* 0x000fe400078e00ff */
[----:B------:R-:W-:-:S03]  /*0df0*/  IMAD.MOV.U32 R59, RZ, RZ, 0x3fd80000 ;  /* 0x3fd80000ff3b7424 */ /* 0x000fc600078e00ff */
[----:B------:R-:W-:-:S08]  /*0e00*/  DMUL R56, R56, R56 ;  /* 0x0000003838387228 */ /* 0x000fd00000000000 */
[----:B------:R-:W-:-:S08]  /*0e10*/  DFMA R52, R52, R52, R56 ;  /* 0x000000343434722b */ /* 0x000fd00000000038 */
[----:B------:R-:W-:Y:S02]  /*0e20*/  DSETP.MIN.AND P0, P1, R52, UR4, PT ;  /* 0x0000000434007e2a */ /* 0x000fe4000b900000 */
[----:B------:R-:W-:-:S05]  /*0e30*/  IMAD.MOV.U32 R7, RZ, RZ, R53 ;  /* 0x000000ffff077224 */ /* 0x000fca00078e0035 */
[----:B------:R-:W-:Y:S01]  /*0e40*/  FSEL R61, R7, UR6, P0 ;  /* 0x00000006073d7c08 */ /* 0x000fe20008000000 */
[----:B------:R-:W-:-:S05]  /*0e50*/  IMAD.MOV.U32 R7, RZ, RZ, R52 ;  /* 0x000000ffff077224 */ /* 0x000fca00078e0034 */
[----:B------:R-:W-:Y:S01]  /*0e60*/  SEL R60, R7, UR4, P0 ;  /* 0x00000004073c7c07 */ /* 0x000fe20008000000 */
[----:B------:R-:W-:Y:S01]  /*0e70*/  DSETP.NEU.AND P0, PT, R50, RZ, PT ;  /* 0x000000ff3200722a */ /* 0x000fe20003f0d000 */
[----:B------:R-:W-:Y:S02]  /*0e80*/  @P1 LOP3.LUT R61, R14, 0x80000, RZ, 0xfc, !PT ;  /* 0x000800000e3d1812 */ /* 0x000fe400078efcff */
[----:B------:R-:W-:Y:S01]  /*0e90*/  LOP3.LUT R7, R6, 0x100000, RZ, 0xfc, !PT ;  /* 0x0010000006077812 */ /* 0x000fe200078efcff */
[----:B------:R-:W-:Y:S01]  /*0ea0*/  IMAD.MOV.U32 R6, RZ, RZ, RZ ;  /* 0x000000ffff067224 */ /* 0x000fe200078e00ff */
[----:B------:R-:W0:Y:S01]  /*0eb0*/  MUFU.RSQ64H R55, R61 ;  /* 0x0000003d00377308 */ /* 0x000e220000001c00 */
[----:B------:R-:W-:Y:S01]  /*0ec0*/  ISETP.GE.U32.AND P1, PT, R65, 0x7ff00000, PT ;  /* 0x7ff000004100780c */ /* 0x000fe20003f26070 */
[----:B0-----:R-:W-:-:S08]  /*0ed0*/  DMUL R56, R54, R54 ;  /* 0x0000003636387228 */ /* 0x001fd00000000000 */
[----:B------:R-:W-:-:S08]  /*0ee0*/  DFMA R56, R60, -R56, 1 ;  /* 0x3ff000003c38742b */ /* 0x000fd00000000838 */
[----:B------:R-:W-:Y:S02]  /*0ef0*/  DFMA R58, R56, R58, 0.5 ;  /* 0x3fe00000383a742b */ /* 0x000fe4000000003a */
[----:B------:R-:W-:-:S08]  /*0f00*/  DMUL R56, R54, R56 ;  /* 0x0000003836387228 */ /* 0x000fd00000000000 */
[----:B------:R-:W-:-:S08]  /*0f10*/  DFMA R56, R58, R56, R54 ;  /* 0x000000383a38722b */ /* 0x000fd00000000036 */
[----:B------:R-:W-:-:S08]  /*0f20*/  DMUL R56, R52, R56 ;  /* 0x0000003834387228 */ /* 0x000fd00000000000 */
[----:B------:R-:W-:-:S10]  /*0f30*/  DMUL R56, R56, R6 ;  /* 0x0000000638387228 */ /* 0x000fd40000000000 */
[----:B------:R-:W-:Y:S02]  /*0f40*/  @!P1 FSEL R64, R48, R56, !P0 ;  /* 0x0000003830409208 */ /* 0x000fe40004000000 */
[----:B------:R-:W-:-:S06]  /*0f50*/  @!P1 FSEL R65, R49, R57, !P0 ;  /* 0x0000003931419208 */ /* 0x000fcc0004000000 */
[----:B------:R-:W-:-:S14]  /*0f60*/  DSETP.GTU.AND P0, PT, R64, UR10, PT ;  /* 0x0000000a40007e2a */ /* 0x000fdc000bf0c000 */
[----:B------:R-:W-:Y:S05]  /*0f70*/  @P0 BRA `(.L_x_17) ;  /* 0x0000000400680947 */ /* 0x000fea0003800000 */
[----:B------:R-:W0:Y:S02]  /*0f80*/  LDC.64 R48, c[0x0][0x3b8] ;  /* 0x0000ee00ff307b82 */ /* 0x000e240000000a00 */
[----:B0-----:R-:W-:-:S05]  /*0f90*/  IMAD.WIDE R48, R15, 0x4, R48 ;  /* 0x000000040f307825 */ /* 0x001fca00078e0230 */
[----:B------:R0:W5:Y:S01]  /*0fa0*/  LDG.E R14, desc[UR8][R48.64] ;  /* 0x00000008300e7981 */ /* 0x000162000c1e1900 */
[----:B------:R-:W-:Y:S01]  /*0fb0*/  DADD R6, -RZ, |R64| ;  /* 0x00000000ff067229 */ /* 0x000fe20000000540 */
[----:B------:R-:W-:Y:S09]  /*0fc0*/  BSSY.RECONVERGENT B0, `(.L_x_18) ;  /* 0x0000004000007945 */ /* 0x000ff20003800200 */
[----:B------:R-:W-:Y:S01]  /*0fd0*/  IMAD.MOV.U32 R50, RZ, RZ, R6 ;  /* 0x000000ffff327224 */ /* 0x000fe200078e0006 */
[----:B0-----:R-:W-:-:S07]  /*0fe0*/  MOV R6, 0x1000 ;  /* 0x0000100000067802 */ /* 0x001fce0000000f00 */
[----:B-----5:R-:W-:Y:S05]  /*0ff0*/  CALL.REL.NOINC `($flockers$__internal_accurate_pow) ;  /* 0x0000009c00b87944 */ /* 0x020fea0003c00000 */
[----:B------:R-:W-:Y:S05]  /*1000*/  BSYNC.RECONVERGENT B0 ;  /* 0x0000000000007941 */ /* 0x000fea0003800200 */
.L_x_18:
[C---:B------:R-:W-:Y:S01]  /*1010*/  DADD R50, R64.reuse, 4 ;  /* 0x4010000040327429 */ /* 0x040fe20000000000 */
[----:B------:R-:W-:Y:S01]  /*1020*/  BSSY.RECONVERGENT B0, `(.L_x_19) ;  /* 0x000000d000007945 */ /* 0x000fe20003800200 */
[----:B------:R-:W-:-:S06]  /*1030*/  DSETP.NEU.AND P0, PT, R64, RZ, PT ;  /* 0x000000ff4000722a */ /* 0x000fcc0003f0d000 */
[----:B------:R-:W-:Y:S02]  /*1040*/  FSEL R48, R48, RZ, P0 ;  /* 0x000000ff30307208 */ /* 0x000fe40000000000 */
[----:B------:R-:W-:Y:S02]  /*1050*/  LOP3.LUT R50, R51, 0x7ff00000, RZ, 0xc0, !PT ;  /* 0x7ff0000033327812 */ /* 0x000fe400078ec0ff */
[----:B------:R-:W-:Y:S02]  /*1060*/  FSEL R49, R7, RZ, P0 ;  /* 0x000000ff07317208 */ /* 0x000fe40000000000 */
[----:B------:R-:W-:-:S13]  /*1070*/  ISETP.NE.AND P1, PT, R50, 0x7ff00000, PT ;  /* 0x7ff000003200780c */ /* 0x000fda0003f25270 */
[----:B------:R-:W-:Y:S05]  /*1080*/  @P1 BRA `(.L_x_20) ;  /* 0x0000000000181947 */ /* 0x000fea0003800000 */
[----:B------:R-:W-:-:S14]  /*1090*/  DSETP.NAN.AND P0, PT, R64, R64, PT ;  /* 0x000000404000722a */ /* 0x000fdc0003f08000 */
[----:B------:R-:W-:Y:S01]  /*10a0*/  @P0 DADD R48, R64, 4 ;  /* 0x4010000040300429 */ /* 0x000fe20000000000 */
[----:B------:R-:W-:Y:S10]  /*10b0*/  @P0 BRA `(.L_x_20) ;  /* 0x00000000000c0947 */ /* 0x000ff40003800000 */
[----:B------:R-:W-:-:S14]  /*10c0*/  DSETP.NEU.AND P0, PT, |R64|, +INF , PT ;  /* 0x7ff000004000742a */ /* 0x000fdc0003f0d200 */
[----:B------:R-:W-:Y:S02]  /*10d0*/  @!P0 IMAD.MOV.U32 R48, RZ, RZ, 0x0 ;  /* 0x00000000ff308424 */ /* 0x000fe400078e00ff */
[----:B------:R-:W-:-:S07]  /*10e0*/  @!P0 IMAD.MOV.U32 R49, RZ, RZ, 0x7ff00000 ;  /* 0x7ff00000ff318424 */ /* 0x000fce00078e00ff */
.L_x_20:
[----:B------:R-:W-:Y:S05]  /*10f0*/  BSYNC.RECONVERGENT B0 ;  /* 0x0000000000007941 */ /* 0x000fea0003800200 */
.L_x_19:
[----:B------:R-:W-:Y:S01]  /*1100*/  DADD R48, R48, 1 ;  /* 0x3ff0000030307429 */ /* 0x000fe20000000000 */
[----:B------:R-:W-:Y:S01]  /*1110*/  IMAD.MOV.U32 R6, RZ, RZ, 0x1 ;  /* 0x00000001ff067424 */ /* 0x000fe200078e00ff */
[----:B------:R-:W-:Y:S01]  /*1120*/  DSETP.NEU.AND P0, PT, R64, 1, PT ;  /* 0x3ff000004000742a */ /* 0x000fe20003f0d000 */
[----:B------:R-:W-:Y:S01]  /*1130*/  FSETP.GEU.AND P3, PT, |R73|, 6.5827683646048100446e-37, PT ;  /* 0x036000004900780b */ /* 0x000fe20003f6e200 */
[----:B------:R-:W-:Y:S01]  /*1140*/  BSSY.RECONVERGENT B3, `(.L_x_21) ;  /* 0x000001d000037945 */ /* 0x000fe20003800200 */
[----:B------:R-:W-:-:S05]  /*1150*/  ISETP.NE.AND P1, PT, R15, R4, PT ;  /* 0x000000040f00720c */ /* 0x000fca0003f25270 */
[----:B------:R-:W-:Y:S02]  /*1160*/  FSEL R63, R49, 2, P0 ;  /* 0x40000000313f7808 */ /* 0x000fe40000000000 */
[----:B------:R-:W-:Y:S02]  /*1170*/  FSEL R62, R48, RZ, P0 ;  /* 0x000000ff303e7208 */ /* 0x000fe40000000000 */
[----:B------:R-:W0:Y:S01]  /*1180*/  MUFU.RCP64H R7, R63 ;  /* 0x0000003f00077308 */ /* 0x000e220000001800 */
[----:B------:R-:W-:-:S13]  /*1190*/  ISETP.NE.AND P0, PT, R14, RZ, PT ;  /* 0x000000ff0e00720c */ /* 0x000fda0003f05270 */
[----:B------:R-:W-:Y:S01]  /*11a0*/  @!P0 DADD R30, R30, R68 ;  /* 0x000000001e1e8229 */ /* 0x000fe20000000044 */
[----:B------:R-:W-:Y:S01]  /*11b0*/  @!P0 VIADD R0, R0, 0x1 ;  /* 0x0000000100008836 */ /* 0x000fe20000000000 */
[----:B------:R-:W-:Y:S02]  /*11c0*/  @!P0 DADD R26, R26, R66 ;  /* 0x000000001a1a8229 */ /* 0x000fe40000000042 */
[----:B0-----:R-:W-:Y:S02]  /*11d0*/  DFMA R48, -R62, R6, 1 ;  /* 0x3ff000003e30742b */ /* 0x001fe40000000106 */
[----:B------:R-:W-:Y:S02]  /*11e0*/  @!P0 DADD R22, R22, R72 ;  /* 0x0000000016168229 */ /* 0x000fe40000000048 */
[----:B------:R-:W-:-:S04]  /*11f0*/  @!P0 DADD R20, R20, R70 ;  /* 0x0000000014148229 */ /* 0x000fc80000000046 */
[----:B------:R-:W-:-:S08]  /*1200*/  DFMA R48, R48, R48, R48 ;  /* 0x000000303030722b */ /* 0x000fd00000000030 */
[----:B------:R-:W-:-:S08]  /*1210*/  DFMA R48, R6, R48, R6 ;  /* 0x000000300630722b */ /* 0x000fd00000000006 */
[----:B------:R-:W-:-:S08]  /*1220*/  DFMA R6, -R62, R48, 1 ;  /* 0x3ff000003e06742b */ /* 0x000fd00000000130 */
[----:B------:R-:W-:-:S08]  /*1230*/  DFMA R6, R48, R6, R48 ;  /* 0x000000063006722b */ /* 0x000fd00000000030 */
[----:B------:R-:W-:-:S08]  /*1240*/  DMUL R48, R6, R72 ;  /* 0x0000004806307228 */ /* 0x000fd00000000000 */
[----:B------:R-:W-:-:S08]  /*1250*/  DFMA R50, -R62, R48, R72 ;  /* 0x000000303e32722b */ /* 0x000fd00000000148 */
[----:B------:R-:W-:-:S10]  /*1260*/  DFMA R48, R6, R50, R48 ;  /* 0x000000320630722b */ /* 0x000fd40000000030 */
[----:B------:R-:W-:-:S05]  /*1270*/  FFMA R6, RZ, R63, R49 ;  /* 0x0000003fff067223 */ /* 0x000fca0000000031 */
[----:B------:R-:W-:-:S13]  /*1280*/  FSETP.GT.AND P2, PT, |R6|, 1.469367938527859385e-39, PT ;  /* 0x001000000600780b */ /* 0x000fda0003f44200 */
[----:B------:R-:W-:Y:S05]  /*1290*/  @P2 BRA P3, `(.L_x_22) ;  /* 0x00000000001c2947 */ /* 0x000fea0001800000 */
[----:B------:R-:W-:Y:S01]  /*12a0*/  IMAD.MOV.U32 R64, RZ, RZ, R72 ;  /* 0x000000ffff407224 */ /* 0x000fe200078e0048 */
[----:B------:R-:W-:Y:S01]  /*12b0*/  MOV R6, 0x1300 ;  /* 0x0000130000067802 */ /* 0x000fe20000000f00 */
[----:B------:R-:W-:Y:S02]  /*12c0*/  IMAD.MOV.U32 R65, RZ, RZ, R73 ;  /* 0x000000ffff417224 */ /* 0x000fe400078e0049 */
[----:B------:R-:W-:Y:S02]  /*12d0*/  IMAD.MOV.U32 R48, RZ, RZ, R62 ;  /* 0x000000ffff307224 */ /* 0x000fe400078e003e */
[----:B------:R-:W-:-:S07]  /*12e0*/  IMAD.MOV.U32 R49, RZ, RZ, R63 ;  /* 0x000000ffff317224 */ /* 0x000fce00078e003f */
[----:B------:R-:W-:Y:S05]  /*12f0*/  CALL.REL.NOINC `($__internal_0_$__cuda_sm20_div_rn_f64_full) ;  /* 0x0000009400687944 */ /* 0x000fea0003c00000 */
[----:B------:R-:W-:-:S07]  /*1300*/  MOV R49, R7 ;  /* 0x0000000700317202 */ /* 0x000fce0000000f00 */
.L_x_22:
[----:B------:R-:W-:Y:S05]  /*1310*/  BSYNC.RECONVERGENT B3 ;  /* 0x0000000000037941 */ /* 0x000fea0003800200 */
.L_x_21:
[----:B------:R-:W0:Y:S01]  /*1320*/  MUFU.RCP64H R7, R63 ;  /* 0x0000003f00077308 */ /* 0x000e220000001800 */
[----:B------:R-:W-:Y:S01]  /*1330*/  IMAD.MOV.U32 R6, RZ, RZ, 0x1 ;  /* 0x00000001ff067424 */ /* 0x000fe200078e00ff */
[----:B------:R-:W-:Y:S01]  /*1340*/  FSETP.GEU.AND P2, PT, |R71|, 6.5827683646048100446e-37, PT ;  /* 0x036000004700780b */ /* 0x000fe20003f4e200 */
[----:B------:R-:W-:Y:S04]  /*1350*/  BSSY.RECONVERGENT B3, `(.L_x_23) ;  /* 0x0000014000037945 */ /* 0x000fe80003800200 */
[----:B0-----:R-:W-:-:S08]  /*1360*/  DFMA R14, -R62, R6, 1 ;  /* 0x3ff000003e0e742b */ /* 0x001fd00000000106 */
        /* <DEDUP_REMOVED lines=8> */
[----:B------:R-:W-:Y:S01]  /*13f0*/  FSETP.GT.AND P0, PT, |R14|, 1.469367938527859385e-39, PT ;  /* 0x001000000e00780b */ /* 0x000fe20003f04200 */
[----:B------:R-:W-:-:S12]  /*1400*/  DADD R14, R18, R48 ;  /* 0x00000000120e7229 */ /* 0x000fd80000000030 */
[----:B------:R-:W-:Y:S05]  /*1410*/  @P0 BRA P2, `(.L_x_24) ;  /* 0x00000000001c0947 */ /* 0x000fea0001000000 */
[----:B------:R-:W-:Y:S01]  /*1420*/  IMAD.MOV.U32 R64, RZ, RZ, R70 ;  /* 0x000000ffff407224 */ /* 0x000fe200078e0046 */
[----:B------:R-:W-:Y:S01]  /*1430*/  MOV R6, 0x1480 ;  /* 0x0000148000067802 */ /* 0x000fe20000000f00 */
[----:B------:R-:W-:Y:S02]  /*1440*/  IMAD.MOV.U32 R65, RZ, RZ, R71 ;  /* 0x000000ffff417224 */ /* 0x000fe400078e0047 */
[----:B------:R-:W-:Y:S02]  /*1450*/  IMAD.MOV.U32 R48, RZ, RZ, R62 ;  /* 0x000000ffff307224 */ /* 0x000fe400078e003e */
[----:B------:R-:W-:-:S07]  /*1460*/  IMAD.MOV.U32 R49, RZ, RZ, R63 ;  /* 0x000000ffff317224 */ /* 0x000fce00078e003f */
[----:B------:R-:W-:Y:S05]  /*1470*/  CALL.REL.NOINC `($__internal_0_$__cuda_sm20_div_rn_f64_full) ;  /* 0x0000009400087944 */ /* 0x000fea0003c00000 */
[----:B------:R-:W-:-:S07]  /*1480*/  IMAD.MOV.U32 R6, RZ, RZ, R48 ;  /* 0x000000ffff067224 */ /* 0x000fce00078e0030 */
.L_x_24:
[----:B------:R-:W-:Y:S05]  /*1490*/  BSYNC.RECONVERGENT B3 ;  /* 0x0000000000037941 */ /* 0x000fea0003800200 */
.L_x_23:
[----:B------:R-:W-:Y:S01]  /*14a0*/  DADD R6, R16, R6 ;  /* 0x0000000010067229 */ /* 0x000fe20000000006 */
[----:B------:R-:W-:Y:S01]  /*14b0*/  VIADD R48, R2, 0x1 ;  /* 0x0000000102307836 */ /* 0x000fe20000000000 */
[----:B------:R-:W-:Y:S01]  /*14c0*/  FSEL R18, R14, R18, P1 ;  /* 0x000000120e127208 */ /* 0x000fe20000800000 */
[----:B------:R-:W-:Y:S01]  /*14d0*/  @!P1 IMAD.MOV R48, RZ, RZ, R2 ;  /* 0x000000ffff309224 */ /* 0x000fe200078e0202 */
[----:B------:R-:W-:-:S03]  /*14e0*/  FSEL R19, R15, R19, P1 ;  /* 0x000000130f137208 */ /* 0x000fc60000800000 */
[----:B------:R-:W-:-:S03]  /*14f0*/  IMAD.MOV.U32 R2, RZ, RZ, R48 ;  /* 0x000000ffff027224 */ /* 0x000fc600078e0030 */
[----:B------:R-:W-:Y:S02]  /*1500*/  FSEL R16, R6, R16, P1 ;  /* 0x0000001006107208 */ /* 0x000fe40000800000 */
[----:B------:R-:W-:-:S07]  /*1510*/  FSEL R17, R7, R17, P1 ;  /* 0x0000001107117208 */ /* 0x000fce0000800000 */
.L_x_17:
[----:B------:R-:W-:Y:S05]  /*1520*/  BSYNC.RECONVERGENT B2 ;  /* 0x0000000000027941 */ /* 0x000fea0003800200 */
.L_x_16:
[----:B------:R-:W-:-:S05]  /*1530*/  IADD3 R12, P0, PT, R12, 0x4, RZ ;  /* 0x000000040c0c7810 */ /* 0x000fca0007f1e0ff */
[----:B------:R-:W-:Y:S01]  /*1540*/  IMAD.X R13, RZ, RZ, R13, P0 ;  /* 0x000000ffff0d7224 */ /* 0x000fe200000e060d */
[----:B------:R-:W-:Y:S07]  /*1550*/  @P5 BRA `(.L_x_25) ;  /* 0xfffffff000a45947 */ /* 0x000fee000383ffff */
.L_x_5:
[----:B------:R-:W-:Y:S05]  /*1560*/  BSYNC.RECONVERGENT B1 ;  /* 0x0000000000017941 */ /* 0x000fea0003800200 */
.L_x_4:
[----:B------:R-:W0:Y:S01]  /*1570*/  LDCU.64 UR4, c[0x0][0x388] ;  /* 0x00007100ff0477ac */ /* 0x000e220008000a00 */
[----:B------:R-:W1:Y:S01]  /*1580*/  LDC.64 R6, c[0x0][0x3a8] ;  /* 0x0000ea00ff067b82 */ /* 0x000e620000000a00 */
[----:B------:R-:W-:Y:S01]  /*1590*/  ISETP.GE.AND P0, PT, R10, RZ, PT ;  /* 0x000000ff0a00720c */ /* 0x000fe20003f06270 */
[----:B------:R-:W2:Y:S03]  /*15a0*/  LDCU.64 UR12, c[0x0][0x390] ;  /* 0x00007200ff0c77ac */ /* 0x000ea60008000a00 */
[----:B------:R-:W-:Y:S01]  /*15b0*/  SEL R8, R11, R10, !P0 ;  /* 0x0000000a0b087207 */ /* 0x000fe20004000000 */
[----:B------:R-:W3:Y:S01]  /*15c0*/  LDCU.64 UR14, c[0x0][0x398] ;  /* 0x00007300ff0e77ac */ /* 0x000ee20008000a00 */
[----:B------:R-:W4:Y:S02]  /*15d0*/  LDCU.64 UR10, c[0x0][0x3a0] ;  /* 0x00007400ff0a77ac */ /* 0x000f240008000a00 */
[----:B0-----:R-:W-:-:S04]  /*15e0*/  ISETP.GE.AND P0, PT, R8, UR5, PT ;  /* 0x0000000508007c0c */ /* 0x001fc8000bf06270 */
[----:B------:R-:W-:-:S05]  /*15f0*/  SEL R8, R8, RZ, !P0 ;  /* 0x000000ff08087207 */ /* 0x000fca0004000000 */
[----:B------:R-:W-:-:S04]  /*1600*/  IMAD R13, R8, UR4, R9 ;  /* 0x00000004080d7c24 */ /* 0x000fc8000f8e0209 */
[----:B-1----:R-:W-:-:S06]  /*1610*/  IMAD.WIDE R6, R13, 0x4, R6 ;  /* 0x000000040d067825 */ /* 0x002fcc00078e0206 */
[----:B------:R-:W5:Y:S01]  /*1620*/  LDG.E R6, desc[UR8][R6.64] ;  /* 0x0000000806067981 */ /* 0x000f62000c1e1900 */
[----:B------:R-:W-:Y:S01]  /*1630*/  BSSY.RECONVERGENT B1, `(.L_x_26) ;  /* 0x00000e4000017945 */ /* 0x000fe20003800200 */
[----:B-----5:R-:W-:-:S13]  /*1640*/  ISETP.GE.AND P0, PT, R6, 0x1, PT ;  /* 0x000000010600780c */ /* 0x020fda0003f06270 */
[----:B--234-:R-:W-:Y:S05]  /*1650*/  @!P0 BRA `(.L_x_27) ;  /* 0x0000000c00848947 */ /* 0x01cfea0003800000 */
[----:B------:R-:W0:Y:S02]  /*1660*/  LDC.64 R14, c[0x0][0x3b0] ;  /* 0x0000ec00ff0e7b82 */ /* 0x000e240000000a00 */
[----:B0-----:R-:W-:-:S06]  /*1670*/  IMAD.WIDE R14, R13, 0x8, R14 ;  /* 0x000000080d0e7825 */ /* 0x001fcc00078e020e */
[----:B------:R-:W5:Y:S01]  /*1680*/  LDG.E.64 R14, desc[UR8][R14.64] ;  /* 0x000000080e0e7981 */ /* 0x000f62000c1e1b00 */
[----:B------:R-:W-:-:S07]  /*1690*/  IMAD.MOV R12, RZ, RZ, -R6 ;  /* 0x000000ffff0c7224 */ /* 0x000fce00078e0a06 */
.L_x_50:
        /* <DEDUP_REMOVED lines=23> */
.L_x_31:
[----:B------:R-:W-:Y:S02]  /*1810*/  IMAD.U32 R52, RZ, RZ, UR12 ;  /* 0x0000000cff347e24 */ /* 0x000fe4000f8e00ff */
[----:B------:R-:W-:-:S06]  /*1820*/  IMAD.U32 R53, RZ, RZ, UR13 ;  /* 0x0000000dff357e24 */ /* 0x000fcc000f8e00ff */
[----:B------:R-:W-:-:S11]  /*1830*/  DADD R50, R50, R52 ;  /* 0x0000000032327229 */ /* 0x000fd60000000034 */
.L_x_32:
[----:B------:R-:W-:Y:S05]  /*1840*/  BSYNC.RECONVERGENT B2 ;  /* 0x0000000000027941 */ /* 0x000fea0003800200 */
.L_x_30:
        /* <DEDUP_REMOVED lines=9> */
[----:B------:R-:W-:Y:S05]  /*18e0*/  @P0 BRA `(.L_x_33) ;  /* 0x0000000000100947 */ /* 0x000fea0003800000 */
[----:B------:R-:W-:-:S14]  /*18f0*/  DSETP.GEU.AND P0, PT, R48, -R52, PT ;  /* 0x800000343000722a */ /* 0x000fdc0003f0e000 */
[----:B------:R-:W-:Y:S05]  /*1900*/  @P0 BRA `(.L_x_29) ;  /* 0x00000000000c0947 */ /* 0x000fea0003800000 */
[----:B------:R-:W-:Y:S01]  /*1910*/  DADD R74, R74, R52 ;  /* 0x000000004a4a7229 */ /* 0x000fe20000000034 */
[----:B------:R-:W-:Y:S10]  /*1920*/  BRA `(.L_x_29) ;  /* 0x0000000000047947 */ /* 0x000ff40003800000 */
.L_x_33:
[----:B------:R-:W-:-:S11]  /*1930*/  DADD R74, R74, -R52 ;  /* 0x000000004a4a7229 */ /* 0x000fd60000000834 */
.L_x_29:
[----:B------:R-:W-:Y:S05]  /*1940*/  BSYNC.RECONVERGENT B0 ;  /* 0x0000000000007941 */ /* 0x000fea0003800200 */
.L_x_28:
        /* <DEDUP_REMOVED lines=13> */
.L_x_37:
[----:B------:R-:W-:Y:S02]  /*1a20*/  IMAD.U32 R48, RZ, RZ, UR14 ;  /* 0x0000000eff307e24 */ /* 0x000fe4000f8e00ff */
[----:B------:R-:W-:-:S06]  /*1a30*/  IMAD.U32 R49, RZ, RZ, UR15 ;  /* 0x0000000fff317e24 */ /* 0x000fcc000f8e00ff */
[----:B------:R-:W-:-:S11]  /*1a40*/  DADD R6, R6, R48 ;  /* 0x0000000006067229 */ /* 0x000fd60000000030 */
.L_x_38:
[----:B------:R-:W-:Y:S05]  /*1a50*/  BSYNC.RECONVERGENT B2 ;  /* 0x0000000000027941 */ /* 0x000fea0003800200 */
.L_x_36:
        /* <DEDUP_REMOVED lines=14> */
.L_x_39:
[----:B------:R-:W-:-:S11]  /*1b40*/  DADD R72, R72, -R48 ;  /* 0x0000000048487229 */ /* 0x000fd60000000830 */
.L_x_35:
[----:B------:R-:W-:Y:S05]  /*1b50*/  BSYNC.RECONVERGENT B0 ;  /* 0x0000000000007941 */ /* 0x000fea0003800200 */
.L_x_34:
[----:B------:R-:W-:Y:S01]  /*1b60*/  DADD R52, -RZ, |R74| ;  /* 0x00000000ff347229 */ /* 0x000fe2000000054a */
[----:B------:R-:W-:Y:S01]  /*1b70*/  IMAD.MOV.U32 R56, RZ, RZ, RZ ;  /* 0x000000ffff387224 */ /* 0x000fe200078e00ff */
[----:B------:R-:W-:Y:S01]  /*1b80*/  DADD R50, -RZ, |R72| ;  /* 0x00000000ff327229 */ /* 0x000fe20000000548 */
[----:B------:R-:W-:Y:S01]  /*1b90*/  UMOV UR4, 0xffffffff ;  /* 0xffffffff00047882 */ /* 0x000fe20000000000 */
[----:B------:R-:W-:Y:S01]  /*1ba0*/  UMOV UR5, 0x7fefffff ;  /* 0x7fefffff00057882 */ /* 0x000fe20000000000 */
[----:B------:R-:W-:Y:S01]  /*1bb0*/  BSSY.RECONVERGENT B2, `(.L_x_40) ;  /* 0x0000088000027945 */ /* 0x000fe20003800200 */
[----:B------:R-:W-:-:S06]  /*1bc0*/  UMOV UR6, UR5 ;  /* 0x0000000500067c82 */ /* 0x000fcc0008000000 */
        /* <DEDUP_REMOVED lines=11> */
[C---:B------:R-:W-:Y:S02]  /*1c80*/  LOP3.LUT R57, R60.reuse, 0x7fd00000, RZ, 0x3c, !PT ;  /* 0x7fd000003c397812 */ /* 0x040fe400078e3cff */
[----:B------:R-:W-:Y:S02]  /*1c90*/  MOV R53, UR6 ;  /* 0x0000000600357c02 */ /* 0x000fe40008000f00 */
[----:B------:R-:W-:Y:S01]  /*1ca0*/  LOP3.LUT R61, R60, 0x100000, RZ, 0xfc, !PT ;  /* 0x001000003c3d7812 */ /* 0x000fe200078efcff */
[----:B------:R-:W-:Y:S01]  /*1cb0*/  IMAD.MOV.U32 R60, RZ, RZ, RZ ;  /* 0x000000ffff3c7224 */ /* 0x000fe200078e00ff */
[----:B------:R-:W-:-:S02]  /*1cc0*/  DMUL R54, R56, R48 ;  /* 0x0000003038367228 */ /* 0x000fc40000000000 */
        /* <DEDUP_REMOVED lines=10> */
[----:B------:R-:W-:Y:S01]  /*1d70*/  IMAD.MOV.U32 R52, RZ, RZ, RZ ;  /* 0x000000ffff347224 */ /* 0x000fe200078e00ff */
[----:B------:R-:W-:Y:S01]  /*1d80*/  @P1 LOP3.LUT R59, R53, 0x80000, RZ, 0xfc, !PT ;  /* 0x00080000353b1812 */ /* 0x000fe200078efcff */
[----:B------:R-:W-:Y:S01]  /*1d90*/  DSETP.NEU.AND P0, PT, R48, RZ, PT ;  /* 0x000000ff3000722a */ /* 0x000fe20003f0d000 */
[----:B------:R-:W-:Y:S02]  /*1da0*/  ISETP.GE.U32.AND P1, PT, R67, 0x7ff00000, PT ;  /* 0x7ff000004300780c */ /* 0x000fe40003f26070 */
[----:B------:R-:W0:Y:S02]  /*1db0*/  MUFU.RSQ64H R53, R59 ;  /* 0x0000003b00357308 */ /* 0x000e240000001c00 */
        /* <DEDUP_REMOVED lines=12> */
[----:B0-----:R-:W-:-:S06]  /*1e80*/  IMAD.WIDE R64, R13, 0x4, R64 ;  /* 0x000000040d407825 */ /* 0x001fcc00078e0240 */
[----:B------:R0:W5:Y:S01]  /*1e90*/  LDG.E R64, desc[UR8][R64.64] ;  /* 0x0000000840407981 */ /* 0x000162000c1e1900 */
[----:B------:R-:W-:Y:S01]  /*1ea0*/  DADD R6, -RZ, |R66| ;  /* 0x00000000ff067229 */ /* 0x000fe20000000542 */
[----:B------:R-:W-:Y:S09]  /*1eb0*/  BSSY.RECONVERGENT B0, `(.L_x_42) ;  /* 0x0000004000007945 */ /* 0x000ff20003800200 */
[----:B------:R-:W-:Y:S01]  /*1ec0*/  IMAD.MOV.U32 R50, RZ, RZ, R6 ;  /* 0x000000ffff327224 */ /* 0x000fe200078e0006 */
[----:B0-----:R-:W-:-:S07]  /*1ed0*/  MOV R6, 0x1ef0 ;  /* 0x00001ef000067802 */ /* 0x001fce0000000f00 */
[----:B-----5:R-:W-:Y:S05]  /*1ee0*/  CALL.REL.NOINC `($flockers$__internal_accurate_pow) ;  /* 0x0000008c00fc7944 */ /* 0x020fea0003c00000 */
[----:B------:R-:W-:Y:S05]  /*1ef0*/  BSYNC.RECONVERGENT B0 ;  /* 0x0000000000007941 */ /* 0x000fea0003800200 */
.L_x_42:
        /* <DEDUP_REMOVED lines=9> */
[----:B------:R-:W-:Y:S05]  /*1f90*/  @P0 BRA `(.L_x_45) ;  /* 0x0000000000140947 */ /* 0x000fea0003800000 */
[----:B------:R-:W-:-:S14]  /*1fa0*/  DSETP.NEU.AND P0, PT, |R66|, +INF , PT ;  /* 0x7ff000004200742a */ /* 0x000fdc0003f0d200 */
[----:B------:R-:W-:Y:S05]  /*1fb0*/  @P0 BRA `(.L_x_44) ;  /* 0x0000000000100947 */ /* 0x000fea0003800000 */
[----:B------:R-:W-:Y:S02]  /*1fc0*/  IMAD.MOV.U32 R48, RZ, RZ, 0x0 ;  /* 0x00000000ff307424 */ /* 0x000fe400078e00ff */
[----:B------:R-:W-:Y:S01]  /*1fd0*/  IMAD.MOV.U32 R49, RZ, RZ, 0x7ff00000 ;  /* 0x7ff00000ff317424 */ /* 0x000fe200078e00ff */
[----:B------:R-:W-:Y:S06]  /*1fe0*/  BRA `(.L_x_44) ;  /* 0x0000000000047947 */ /* 0x000fec0003800000 */
.L_x_45:
[----:B------:R-:W-:-:S11]  /*1ff0*/  DADD R48, R66, 4 ;  /* 0x4010000042307429 */ /* 0x000fd60000000000 */
.L_x_44:
[----:B------:R-:W-:Y:S05]  /*2000*/  BSYNC.RECONVERGENT B0 ;  /* 0x0000000000007941 */ /* 0x000fea0003800200 */
.L_x_43:
        /* <DEDUP_REMOVED lines=33> */
.L_x_47:
[----:B------:R-:W-:Y:S05]  /*2220*/  BSYNC.RECONVERGENT B3 ;  /* 0x0000000000037941 */ /* 0x000fea0003800200 */
.L_x_46:
[----:B------:R-:W0:Y:S01]  /*2230*/  MUFU.RCP64H R7, R63 ;  /* 0x0000003f00077308 */ /* 0x000e220000001800 */
[----:B------:R-:W-:Y:S01]  /*2240*/  IMAD.MOV.U32 R6, RZ, RZ, 0x1 ;  /* 0x00000001ff067424 */ /* 0x000fe200078e00ff */
[----:B------:R-:W-:Y:S01]  /*2250*/  FSETP.GEU.AND P2, PT, |R73|, 6.5827683646048100446e-37, PT ;  /* 0x036000004900780b */ /* 0x000fe20003f4e200 */
[----:B------:R-:W-:Y:S01]  /*2260*/  BSSY.RECONVERGENT B3, `(.L_x_48) ;  /* 0x0000014000037945 */ /* 0x000fe20003800200 */
[----:B------:R-:W-:-:S03]  /*2270*/  DADD R68, R18, R48 ;  /* 0x0000000012447229 */ /* 0x000fc60000000030 */
        /* <DEDUP_REMOVED lines=18> */
.L_x_49:
[----:B------:R-:W-:Y:S05]  /*23a0*/  BSYNC.RECONVERGENT B3 ;  /* 0x0000000000037941 */ /* 0x000fea0003800200 */
.L_x_48:
[----:B------:R-:W-:Y:S01]  /*23b0*/  DADD R6, R16, R6 ;  /* 0x0000000010067229 */ /* 0x000fe20000000006 */
[----:B------:R-:W-:Y:S01]  /*23c0*/  VIADD R13, R2, 0x1 ;  /* 0x00000001020d7836 */ /* 0x000fe20000000000 */
[----:B------:R-:W-:Y:S01]  /*23d0*/  FSEL R18, R68, R18, P1 ;  /* 0x0000001244127208 */ /* 0x000fe20000800000 */
[----:B------:R-:W-:Y:S01]  /*23e0*/  @!P1 IMAD.MOV R13, RZ, RZ, R2 ;  /* 0x000000ffff0d9224 */ /* 0x000fe200078e0202 */
[----:B------:R-:W-:-:S04]  /*23f0*/  FSEL R19, R69, R19, P1 ;  /* 0x0000001345137208 */ /* 0x000fc80000800000 */
[----:B------:R-:W-:Y:S02]  /*2400*/  MOV R2, R13 ;  /* 0x0000000d00027202 */ /* 0x000fe40000000f00 */
[----:B------:R-:W-:Y:S02]  /*2410*/  FSEL R16, R6, R16, P1 ;  /* 0x0000001006107208 */ /* 0x000fe40000800000 */
[----:B------:R-:W-:-:S07]  /*2420*/  FSEL R17, R7, R17, P1 ;  /* 0x0000001107117208 */ /* 0x000fce0000800000 */
.L_x_41:
[----:B------:R-:W-:Y:S05]  /*2430*/  BSYNC.RECONVERGENT B2 ;  /* 0x0000000000027941 */ /* 0x000fea0003800200 */
.L_x_40:
[----:B------:R-:W-:-:S05]  /*2440*/  IADD3 R14, P0, PT, R14, 0x4, RZ ;  /* 0x000000040e0e7810 */ /* 0x000fca0007f1e0ff */
[----:B------:R-:W-:Y:S01]  /*2450*/  IMAD.X R15, RZ, RZ, R15, P0 ;  /* 0x000000ffff0f7224 */ /* 0x000fe200000e060f */
[----:B------:R-:W-:Y:S07]  /*2460*/  @P5 BRA `(.L_x_50) ;  /* 0xfffffff0008c5947 */ /* 0x000fee000383ffff */
.L_x_27:
[----:B------:R-:W-:Y:S05]  /*2470*/  BSYNC.RECONVERGENT B1 ;  /* 0x0000000000017941 */ /* 0x000fea0003800200 */
.L_x_26:
[----:B------:R-:W0:Y:S01]  /*2480*/  LDCU.64 UR4, c[0x0][0x388] ;  /* 0x00007100ff0477ac */ /* 0x000e220008000a00 */
[C---:B------:R-:W-:Y:S01]  /*2490*/  ISETP.GE.AND P0, PT, R10.reuse, -0x1, PT ;  /* 0xffffffff0a00780c */ /* 0x040fe20003f06270 */
[----:B------:R-:W1:Y:S01]  /*24a0*/  LDC.64 R6, c[0x0][0x3a8] ;  /* 0x0000ea00ff067b82 */ /* 0x000e620000000a00 */
[----:B------:R-:W2:Y:S01]  /*24b0*/  LDCU.64 UR12, c[0x0][0x390] ;  /* 0x00007200ff0c77ac */ /* 0x000ea20008000a00 */
[----:B------:R-:W3:Y:S01]  /*24c0*/  LDCU.64 UR14, c[0x0][0x398] ;  /* 0x00007300ff0e77ac */ /* 0x000ee20008000a00 */
[----:B------:R-:W4:Y:S09]  /*24d0*/  LDCU.64 UR10, c[0x0][0x3a0] ;  /* 0x00007400ff0a77ac */ /* 0x000f320008000a00 */
[----:B------:R-:W-:-:S05]  /*24e0*/  @P0 VIADD R11, R10, 0x1 ;  /* 0x000000010a0b0836 */ /* 0x000fca0000000000 */
        /* <DEDUP_REMOVED lines=12> */
.L_x_75:
        /* <DEDUP_REMOVED lines=23> */
.L_x_56:
[----:B------:R-:W-:Y:S02]  /*2720*/  IMAD.U32 R50, RZ, RZ, UR12 ;  /* 0x0000000cff327e24 */ /* 0x000fe4000f8e00ff */
[----:B------:R-:W-:-:S06]  /*2730*/  IMAD.U32 R51, RZ, RZ, UR13 ;  /* 0x0000000dff337e24 */ /* 0x000fcc000f8e00ff */
[----:B------:R-:W-:-:S11]  /*2740*/  DADD R48, R48, R50 ;  /* 0x0000000030307229 */ /* 0x000fd60000000032 */
.L_x_57:
[----:B------:R-:W-:Y:S05]  /*2750*/  BSYNC.RECONVERGENT B2 ;  /* 0x0000000000027941 */ /* 0x000fea0003800200 */
.L_x_55:
        /* <DEDUP_REMOVED lines=14> */
.L_x_58:
[----:B------:R-:W-:-:S11]  /*2840*/  DADD R72, R72, -R50 ;  /* 0x0000000048487229 */ /* 0x000fd60000000832 */
.L_x_54:
[----:B------:R-:W-:Y:S05]  /*2850*/  BSYNC.RECONVERGENT B0 ;  /* 0x0000000000007941 */ /* 0x000fea0003800200 */
.L_x_53:
        /* <DEDUP_REMOVED lines=13> */
.L_x_62:
[----:B------:R-:W-:Y:S02]  /*2930*/  IMAD.U32 R14, RZ, RZ, UR14 ;  /* 0x0000000eff0e7e24 */ /* 0x000fe4000f8e00ff */
[----:B------:R-:W-:-:S06]  /*2940*/  IMAD.U32 R15, RZ, RZ, UR15 ;  /* 0x0000000fff0f7e24 */ /* 0x000fcc000f8e00ff */
[----:B------:R-:W-:-:S11]  /*2950*/  DADD R6, R6, R14 ;  /* 0x0000000006067229 */ /* 0x000fd6000000000e */
.L_x_63:
[----:B------:R-:W-:Y:S05]  /*2960*/  BSYNC.RECONVERGENT B2 ;  /* 0x0000000000027941 */ /* 0x000fea0003800200 */
.L_x_61:
        /* <DEDUP_REMOVED lines=14> */
.L_x_64:
[----:B------:R-:W-:-:S11]  /*2a50*/  DADD R70, R70, -R14 ;  /* 0x0000000046467229 */ /* 0x000fd6000000080e */
.L_x_60:
[----:B------:R-:W-:Y:S05]  /*2a60*/  BSYNC.RECONVERGENT B0 ;  /* 0x0000000000007941 */ /* 0x000fea0003800200 */
.L_x_59:
        /* <DEDUP_REMOVED lines=13> */
[----:B------:R-:W-:Y:S02]  /*2b40*/  LOP3.LUT R6, R15, 0xffc00000, RZ, 0xc0, !PT ;  /* 0xffc000000f067812 */ /* 0x000fe400078ec0ff */
[----:B------:R-:W-:Y:S02]  /*2b50*/  SEL R65, R49, R51, P0 ;  /* 0x0000003331417207 */ /* 0x000fe40000000000 */
[----:B------:R-:W-:Y:S02]  /*2b60*/  LOP3.LUT R55, R6, 0x7fd00000, RZ, 0x3c, !PT ;  /* 0x7fd0000006377812 */ /* 0x000fe400078e3cff */
[----:B------:R-:W-:Y:S01]  /*2b70*/  SEL R14, R50, R48, P1 ;  /* 0x00000030320e7207 */ /* 0x000fe20000800000 */
[----:B------:R-:W-:-:S03]  /*2b80*/  IMAD.U32 R50, RZ, RZ, UR6 ;  /* 0x00000006ff327e24 */ /* 0x000fc6000f8e00ff */
        /* <DEDUP_REMOVED lines=12> */
[----:B------:R-:W-:Y:S01]  /*2c50*/  @P1 LOP3.LUT R57, R50, 0x80000, RZ, 0xfc, !PT ;  /* 0x0008000032391812 */ /* 0x000fe200078efcff */
[----:B------:R-:W-:Y:S01]  /*2c60*/  IMAD.MOV.U32 R50, RZ, RZ, RZ ;  /* 0x000000ffff327224 */ /* 0x000fe200078e00ff */
[----:B------:R-:W-:Y:S01]  /*2c70*/  LOP3.LUT R7, R6, 0x100000, RZ, 0xfc, !PT ;  /* 0x0010000006077812 */ /* 0x000fe200078efcff */
[----:B------:R-:W-:Y:S01]  /*2c80*/  IMAD.MOV.U32 R6, RZ, RZ, RZ ;  /* 0x000000ffff067224 */ /* 0x000fe200078e00ff */
[----:B------:R-:W0:Y:S01]  /*2c90*/  MUFU.RSQ64H R51, R57 ;  /* 0x0000003900337308 */ /* 0x000e220000001c00 */
[----:B------:R-:W-:Y:S02]  /*2ca0*/  ISETP.GE.U32.AND P1, PT, R65, 0x7ff00000, PT ;  /* 0x7ff000004100780c */ /* 0x000fe40003f26070 */
        /* <DEDUP_REMOVED lines=20> */
.L_x_67:
        /* <DEDUP_REMOVED lines=15> */
.L_x_70:
[----:B------:R-:W-:-:S11]  /*2ee0*/  DADD R48, R64, 4 ;  /* 0x4010000040307429 */ /* 0x000fd60000000000 */
.L_x_69:
[----:B------:R-:W-:Y:S05]  /*2ef0*/  BSYNC.RECONVERGENT B0 ;  /* 0x0000000000007941 */ /* 0x000fea0003800200 */
.L_x_68:
[----:B------:R-:W-:Y:S01]  /*2f00*/  DADD R48, R48, 1 ;  /* 0x3ff0000030307429 */ /* 0x000fe20000000000 */
[----:B------:R-:W-:Y:S01]  /*2f10*/  MOV R6, 0x1 ;  /* 0x0000000100067802 */ /* 0x000fe20000000f00 */
        /* <DEDUP_REMOVED lines=31> */
.L_x_72:
[----:B------:R-:W-:Y:S05]  /*3110*/  BSYNC.RECONVERGENT B3 ;  /* 0x0000000000037941 */ /* 0x000fea0003800200 */
.L_x_71:
        /* <DEDUP_REMOVED lines=11> */
[----:B------:R-:W-:Y:S02]  /*31d0*/  DFMA R6, R50, R14, R6 ;  /* 0x0000000e3206722b */ /* 0x000fe40000000006 */
[----:B------:R-:W-:-:S08]  /*31e0*/  DADD R14, R18, R48 ;  /* 0x00000000120e7229 */ /* 0x000fd00000000030 */
        /* <DEDUP_REMOVED lines=10> */
.L_x_74:
[----:B------:R-:W-:Y:S05]  /*3290*/  BSYNC.RECONVERGENT B3 ;  /* 0x0000000000037941 */ /* 0x000fea0003800200 */
.L_x_73:
        /* <DEDUP_REMOVED lines=8> */
.L_x_66:
[----:B------:R-:W-:Y:S05]  /*3320*/  BSYNC.RECONVERGENT B2 ;  /* 0x0000000000027941 */ /* 0x000fea0003800200 */
.L_x_65:
[----:B------:R-:W-:-:S05]  /*3330*/  IADD3 R12, P0, PT, R12, 0x4, RZ ;  /* 0x000000040c0c7810 */ /* 0x000fca0007f1e0ff */
[----:B------:R-:W-:Y:S01]  /*3340*/  IMAD.X R13, RZ, RZ, R13, P0 ;  /* 0x000000ffff0d7224 */ /* 0x000fe200000e060d */
[----:B------:R-:W-:Y:S07]  /*3350*/  @P5 BRA `(.L_x_75) ;  /* 0xfffffff000945947 */ /* 0x000fee000383ffff */
.L_x_52:
[----:B------:R-:W-:Y:S05]  /*3360*/  BSYNC.RECONVERGENT B1 ;  /* 0x0000000000017941 */ /* 0x000fea0003800200 */
.L_x_51:
[----:B------:R-:W0:Y:S01]  /*3370*/  LDC R14, c[0x0][0x388] ;  /* 0x0000e200ff0e7b82 */ /* 0x000e220000000800 */
[----:B------:R-:W-:Y:S01]  /*3380*/  ISETP.GE.AND P0, PT, R5, RZ, PT ;  /* 0x000000ff0500720c */ /* 0x000fe20003f06270 */
[----:B------:R-:W1:Y:S01]  /*3390*/  LDCU.64 UR12, c[0x0][0x390] ;  /* 0x00007200ff0c77ac */ /* 0x000e620008000a00 */
[----:B------:R-:W2:Y:S05]  /*33a0*/  LDCU.64 UR14, c[0x0][0x398] ;  /* 0x00007300ff0e77ac */ /* 0x000eaa0008000a00 */
[----:B------:R-:W3:Y:S01]  /*33b0*/  LDC.64 R6, c[0x0][0x3a8] ;  /* 0x0000ea00ff067b82 */ /* 0x000ee20000000a00 */
[----:B------:R-:W4:Y:S01]  /*33c0*/  LDCU.64 UR10, c[0x0][0x3a0] ;  /* 0x00007400ff0a77ac */ /* 0x000f220008000a00 */
[----:B0-----:R-:W-:-:S05]  /*33d0*/  VIADD R12, R14, 0xffffffff ;  /* 0xffffffff0e0c7836 */ /* 0x001fca0000000000 */
[----:B------:R-:W-:-:S04]  /*33e0*/  SEL R12, R12, R5, !P0 ;  /* 0x000000050c0c7207 */ /* 0x000fc80004000000 */
[----:B------:R-:W-:-:S04]  /*33f0*/  ISETP.GE.AND P0, PT, R12, R14, PT ;  /* 0x0000000e0c00720c */ /* 0x000fc80003f06270 */
[----:B------:R-:W-:-:S05]  /*3400*/  SEL R9, R12, RZ, !P0 ;  /* 0x000000ff0c097207 */ /* 0x000fca0004000000 */
[----:B------:R-:W-:-:S04]  /*3410*/  IMAD R11, R3, R14, R9 ;  /* 0x0000000e030b7224 */ /* 0x000fc800078e0209 */
[----:B---3--:R-:W-:-:S06]  /*3420*/  IMAD.WIDE R6, R11, 0x4, R6 ;  /* 0x000000040b067825 */ /* 0x008fcc00078e0206 */
[----:B------:R-:W3:Y:S01]  /*3430*/  LDG.E R6, desc[UR8][R6.64] ;  /* 0x0000000806067981 */ /* 0x000ee2000c1e1900 */
[----:B------:R-:W-:Y:S01]  /*3440*/  BSSY.RECONVERGENT B1, `(.L_x_76) ;  /* 0x00000e4000017945 */ /* 0x000fe20003800200 */
[----:B---3--:R-:W-:-:S13]  /*3450*/  ISETP.GE.AND P0, PT, R6, 0x1, PT ;  /* 0x000000010600780c */ /* 0x008fda0003f06270 */
[----:B-12-4-:R-:W-:Y:S05]  /*3460*/  @!P0 BRA `(.L_x_77) ;  /* 0x0000000c00848947 */ /* 0x016fea0003800000 */
[----:B------:R-:W0:Y:S02]  /*3470*/  LDC.64 R12, c[0x0][0x3b0] ;  /* 0x0000ec00ff0c7b82 */ /* 0x000e240000000a00 */
[----:B0-----:R-:W-:-:S06]  /*3480*/  IMAD.WIDE R12, R11, 0x8, R12 ;  /* 0x000000080b0c7825 */ /* 0x001fcc00078e020c */
[----:B------:R-:W5:Y:S01]  /*3490*/  LDG.E.64 R12, desc[UR8][R12.64] ;  /* 0x000000080c0c7981 */ /* 0x000f62000c1e1b00 */
[----:B------:R-:W-:-:S07]  /*34a0*/  IMAD.MOV R11, RZ, RZ, -R6 ;  /* 0x000000ffff0b7224 */ /* 0x000fce00078e0a06 */
.L_x_100:
        /* <DEDUP_REMOVED lines=23> */
.L_x_81:
[----:B------:R-:W-:Y:S02]  /*3620*/  IMAD.U32 R52, RZ, RZ, UR12 ;  /* 0x0000000cff347e24 */ /* 0x000fe4000f8e00ff */
[----:B------:R-:W-:-:S06]  /*3630*/  IMAD.U32 R53, RZ, RZ, UR13 ;  /* 0x0000000dff357e24 */ /* 0x000fcc000f8e00ff */
[----:B------:R-:W-:-:S11]  /*3640*/  DADD R50, R50, R52 ;  /* 0x0000000032327229 */ /* 0x000fd60000000034 */
.L_x_82:
[----:B------:R-:W-:Y:S05]  /*3650*/  BSYNC.RECONVERGENT B2 ;  /* 0x0000000000027941 */ /* 0x000fea0003800200 */
.L_x_80:
        /* <DEDUP_REMOVED lines=14> */
.L_x_83:
[----:B------:R-:W-:-:S11]  /*3740*/  DADD R72, R72, -R52 ;  /* 0x0000000048487229 */ /* 0x000fd60000000834 */
.L_x_79:
[----:B------:R-:W-:Y:S05]  /*3750*/  BSYNC.RECONVERGENT B0 ;  /* 0x0000000000007941 */ /* 0x000fea0003800200 */
.L_x_78:
[----:B-----5:R-:W-:Y:S01]  /*3760*/  DADD R70, R46, -R6 ;  /* 0x000000002e467229 */ /* 0x020fe20000000806 */
[----:B------:R-:W-:Y:S07]  /*3770*/  BSSY.RECONVERGENT B0, `(.L_x_84) ;  /* 0x000001f000007945 */ /* 0x000fee0003800200 */
[----:B------:R-:W-:-:S14]  /*3780*/  DSETP.GTU.AND P0, PT, |R70|, R32, PT ;  /* 0x000000204600722a */ /* 0x000fdc0003f0c200 */
[----:B------:R-:W-:Y:S05]  /*3790*/  @!P0 BRA `(.L_x_85) ;  /* 0x0000000000708947 */ /* 0x000fea0003800000 */
[----:B------:R-:W-:Y:S01]  /*37a0*/  DSETP.GE.AND P0, PT, R6, RZ, PT ;  /* 0x000000ff0600722a */ /* 0x000fe20003f06000 */
[----:B------:R-:W-:-:S13]  /*37b0*/  BSSY.RECONVERGENT B2, `(.L_x_86) ;  /* 0x000000b000027945 */ /* 0x000fda0003800200 */
[----:B------:R-:W-:Y:S05]  /*37c0*/  @!P0 BRA `(.L_x_87) ;  /* 0x0000000000188947 */ /* 0x000fea0003800000 */
[----:B------:R-:W-:Y:S01]  /*37d0*/  MOV R48, UR14 ;  /* 0x0000000e00307c02 */ /* 0x000fe20008000f00 */
[----:B------:R-:W-:-:S06]  /*37e0*/  IMAD.U32 R49, RZ, RZ, UR15 ;  /* 0x0000000fff317e24 */ /* 0x000fcc000f8e00ff */
[----:B------:R-:W-:-:S14]  /*37f0*/  DSETP.GEU.AND P0, PT, R6, R48, PT ;  /* 0x000000300600722a */ /* 0x000fdc0003f0e000 */
[----:B------:R-:W-:Y:S05]  /*3800*/  @!P0 BRA `(.L_x_88) ;  /* 0x0000000000148947 */ /* 0x000fea0003800000 */
[----:B------:R-:W-:Y:S01]  /*3810*/  DADD R6, R6, -R48 ;  /* 0x0000000006067229 */ /* 0x000fe20000000830 */
[----:B------:R-:W-:Y:S10]  /*3820*/  BRA `(.L_x_88) ;  /* 0x00000000000c7947 */ /* 0x000ff40003800000 */
.L_x_87:
[----:B------:R-:W-:Y:S02]  /*3830*/  IMAD.U32 R48, RZ, RZ, UR14 ;  /* 0x0000000eff307e24 */ /* 0x000fe4000f8e00ff */
[----:B------:R-:W-:-:S06]  /*3840*/  IMAD.U32 R49, RZ, RZ, UR15 ;  /* 0x0000000fff317e24 */ /* 0x000fcc000f8e00ff */
[----:B------:R-:W-:-:S11]  /*3850*/  DADD R6, R6, R48 ;  /* 0x0000000006067229 */ /* 0x000fd60000000030 */
.L_x_88:
[----:B------:R-:W-:Y:S05]  /*3860*/  BSYNC.RECONVERGENT B2 ;  /* 0x0000000000027941 */ /* 0x000fea0003800200 */
.L_x_86:
        /* <DEDUP_REMOVED lines=14> */
.L_x_89:
[----:B------:R-:W-:-:S11]  /*3950*/  DADD R70, R70, -R48 ;  /* 0x0000000046467229 */ /* 0x000fd60000000830 */
.L_x_85:
[----:B------:R-:W-:Y:S05]  /*3960*/  BSYNC.RECONVERGENT B0 ;  /* 0x0000000000007941 */ /* 0x000fea0003800200 */
.L_x_84:
        /* <DEDUP_REMOVED lines=58> */
.L_x_92:
        /* <DEDUP_REMOVED lines=15> */
.L_x_95:
[----:B------:R-:W-:-:S11]  /*3e00*/  DADD R48, R64, 4 ;  /* 0x4010000040307429 */ /* 0x000fd60000000000 */
.L_x_94:
[----:B------:R-:W-:Y:S05]  /*3e10*/  BSYNC.RECONVERGENT B0 ;  /* 0x0000000000007941 */ /* 0x000fea0003800200 */
.L_x_93:
        /* <DEDUP_REMOVED lines=33> */
.L_x_97:
[----:B------:R-:W-:Y:S05]  /*4030*/  BSYNC.RECONVERGENT B3 ;  /* 0x0000000000037941 */ /* 0x000fea0003800200 */
.L_x_96:
        /* <DEDUP_REMOVED lines=16> */
[----:B------:R-:W-:Y:S01]  /*4140*/  MOV R64, R70 ;  /* 0x0000004600407202 */ /* 0x000fe20000000f00 */
[----:B------:R-:W-:Y:S01]  /*4150*/  IMAD.MOV.U32 R65, RZ, RZ, R71 ;  /* 0x000000ffff417224 */ /* 0x000fe200078e0047 */
[----:B------:R-:W-:Y:S01]  /*4160*/  MOV R6, 0x41a0 ;  /* 0x000041a000067802 */ /* 0x000fe20000000f00 */
[----:B------:R-:W-:Y:S02]  /*4170*/  IMAD.MOV.U32 R48, RZ, RZ, R62 ;  /* 0x000000ffff307224 */ /* 0x000fe400078e003e */
[----:B------:R-:W-:-:S07]  /*4180*/  IMAD.MOV.U32 R49, RZ, RZ, R63 ;  /* 0x000000ffff317224 */ /* 0x000fce00078e003f */
[----:B------:R-:W-:Y:S05]  /*4190*/  CALL.REL.NOINC `($__internal_0_$__cuda_sm20_div_rn_f64_full) ;  /* 0x0000006400c07944 */ /* 0x000fea0003c00000 */
[----:B------:R-:W-:-:S07]  /*41a0*/  IMAD.MOV.U32 R6, RZ, RZ, R48 ;  /* 0x000000ffff067224 */ /* 0x000fce00078e0030 */
.L_x_99:
[----:B------:R-:W-:Y:S05]  /*41b0*/  BSYNC.RECONVERGENT B3 ;  /* 0x0000000000037941 */ /* 0x000fea0003800200 */
.L_x_98:
        /* <DEDUP_REMOVED lines=8> */
.L_x_91:
[----:B------:R-:W-:Y:S05]  /*4240*/  BSYNC.RECONVERGENT B2 ;  /* 0x0000000000027941 */ /* 0x000fea0003800200 */
.L_x_90:
[----:B------:R-:W-:-:S05]  /*4250*/  IADD3 R12, P0, PT, R12, 0x4, RZ ;  /* 0x000000040c0c7810 */ /* 0x000fca0007f1e0ff */
[----:B------:R-:W-:Y:S01]  /*4260*/  IMAD.X R13, RZ, RZ, R13, P0 ;  /* 0x000000ffff0d7224 */ /* 0x000fe200000e060d */
[----:B------:R-:W-:Y:S07]  /*4270*/  @P5 BRA `(.L_x_100) ;  /* 0xfffffff0008c5947 */ /* 0x000fee000383ffff */
.L_x_77:
[----:B------:R-:W-:Y:S05]  /*4280*/  BSYNC.RECONVERGENT B1 ;  /* 0x0000000000017941 */ /* 0x000fea0003800200 */
.L_x_76:
[----:B------:R-:W0:Y:S01]  /*4290*/  LDC.64 R6, c[0x0][0x3a8] ;  /* 0x0000ea00ff067b82 */ /* 0x000e220000000a00 */
[----:B------:R-:W1:Y:S01]  /*42a0*/  LDCU UR4, c[0x0][0x388] ;  /* 0x00007100ff0477ac */ /* 0x000e620008000800 */
[----:B------:R-:W2:Y:S01]  /*42b0*/  LDCU.64 UR12, c[0x0][0x390] ;  /* 0x00007200ff0c77ac */ /* 0x000ea20008000a00 */
[----:B------:R-:W3:Y:S01]  /*42c0*/  LDCU.64 UR14, c[0x0][0x398] ;  /* 0x00007300ff0e77ac */ /* 0x000ee20008000a00 */
[----:B------:R-:W4:Y:S01]  /*42d0*/  LDCU.64 UR10, c[0x0][0x3a0] ;  /* 0x00007400ff0a77ac */ /* 0x000f220008000a00 */
[----:B-1----:R-:W-:-:S04]  /*42e0*/  IMAD R11, R8, UR4, R9 ;  /* 0x00000004080b7c24 */ /* 0x002fc8000f8e0209 */
[----:B0-----:R-:W-:-:S06]  /*42f0*/  IMAD.WIDE R6, R11, 0x4, R6 ;  /* 0x000000040b067825 */ /* 0x001fcc00078e0206 */
        /* <DEDUP_REMOVED lines=8> */
.L_x_125:
        /* <DEDUP_REMOVED lines=23> */
.L_x_106:
[----:B------:R-:W-:Y:S02]  /*44f0*/  IMAD.U32 R52, RZ, RZ, UR12 ;  /* 0x0000000cff347e24 */ /* 0x000fe4000f8e00ff */
[----:B------:R-:W-:-:S06]  /*4500*/  IMAD.U32 R53, RZ, RZ, UR13 ;  /* 0x0000000dff357e24 */ /* 0x000fcc000f8e00ff */
[----:B------:R-:W-:-:S11]  /*4510*/  DADD R50, R50, R52 ;  /* 0x0000000032327229 */ /* 0x000fd60000000034 */
.L_x_107:
[----:B------:R-:W-:Y:S05]  /*4520*/  BSYNC.RECONVERGENT B2 ;  /* 0x0000000000027941 */ /* 0x000fea0003800200 */
.L_x_105:
        /* <DEDUP_REMOVED lines=14> */
.L_x_108:
[----:B------:R-:W-:-:S11]  /*4610*/  DADD R72, R72, -R52 ;  /* 0x0000000048487229 */ /* 0x000fd60000000834 */
.L_x_104:
[----:B------:R-:W-:Y:S05]  /*4620*/  BSYNC.RECONVERGENT B0 ;  /* 0x0000000000007941 */ /* 0x000fea0003800200 */
.L_x_103:
        /* <DEDUP_REMOVED lines=13> */
.L_x_112:
[----:B------:R-:W-:Y:S02]  /*4700*/  IMAD.U32 R48, RZ, RZ, UR14 ;  /* 0x0000000eff307e24 */ /* 0x000fe4000f8e00ff */
[----:B------:R-:W-:-:S06]  /*4710*/  IMAD.U32 R49, RZ, RZ, UR15 ;  /* 0x0000000fff317e24 */ /* 0x000fcc000f8e00ff */
[----:B------:R-:W-:-:S11]  /*4720*/  DADD R6, R6, R48 ;  /* 0x0000000006067229 */ /* 0x000fd60000000030 */
.L_x_113:
[----:B------:R-:W-:Y:S05]  /*4730*/  BSYNC.RECONVERGENT B2 ;  /* 0x0000000000027941 */ /* 0x000fea0003800200 */
.L_x_111:
        /* <DEDUP_REMOVED lines=14> */
.L_x_114:
[----:B------:R-:W-:-:S11]  /*4820*/  DADD R70, R70, -R48 ;  /* 0x0000000046467229 */ /* 0x000fd60000000830 */
.L_x_110:
[----:B------:R-:W-:Y:S05]  /*4830*/  BSYNC.RECONVERGENT B0 ;  /* 0x0000000000007941 */ /* 0x000fea0003800200 */
.L_x_109:
        /* <DEDUP_REMOVED lines=29> */
[----:B------:R-:W-:Y:S02]  /*4a10*/  FSEL R61, R7, UR6, P0 ;  /* 0x00000006073d7c08 */ /* 0x000fe40008000000 */
[----:B------:R-:W-:-:S04]  /*4a20*/  MOV R7, R52 ;  /* 0x0000003400077202 */ /* 0x000fc80000000f00 */
        /* <DEDUP_REMOVED lines=27> */
.L_x_117:
        /* <DEDUP_REMOVED lines=15> */
.L_x_120:
[----:B------:R-:W-:-:S11]  /*4cd0*/  DADD R48, R64, 4 ;  /* 0x4010000040307429 */ /* 0x000fd60000000000 */
.L_x_119:
[----:B------:R-:W-:Y:S05]  /*4ce0*/  BSYNC.RECONVERGENT B0 ;  /* 0x0000000000007941 */ /* 0x000fea0003800200 */
.L_x_118:
        /* <DEDUP_REMOVED lines=33> */
.L_x_122:
[----:B------:R-:W-:Y:S05]  /*4f00*/  BSYNC.RECONVERGENT B3 ;  /* 0x0000000000037941 */ /* 0x000fea0003800200 */
.L_x_121:
        /* <DEDUP_REMOVED lines=23> */
.L_x_124:
[----:B------:R-:W-:Y:S05]  /*5080*/  BSYNC.RECONVERGENT B3 ;  /* 0x0000000000037941 */ /* 0x000fea0003800200 */
.L_x_123:
        /* <DEDUP_REMOVED lines=8> */
.L_x_116:
[----:B------:R-:W-:Y:S05]  /*5110*/  BSYNC.RECONVERGENT B2 ;  /* 0x0000000000027941 */ /* 0x000fea0003800200 */
.L_x_115:
[----:B------:R-:W-:-:S05]  /*5120*/  IADD3 R12, P0, PT, R12, 0x4, RZ ;  /* 0x000000040c0c7810 */ /* 0x000fca0007f1e0ff */
[----:B------:R-:W-:Y:S01]  /*5130*/  IMAD.X R13, RZ, RZ, R13, P0 ;  /* 0x000000ffff0d7224 */ /* 0x000fe200000e060d */
[----:B------:R-:W-:Y:S07]  /*5140*/  @P5 BRA `(.L_x_125) ;  /* 0xfffffff0008c5947 */ /* 0x000fee000383ffff */
.L_x_102:
[----:B------:R-:W-:Y:S05]  /*5150*/  BSYNC.RECONVERGENT B1 ;  /* 0x0000000000017941 */ /* 0x000fea0003800200 */
.L_x_101:
        /* <DEDUP_REMOVED lines=14> */
[----:B------:R-:W-:-:S07]  /*5240*/  IADD3 R9, PT, PT, -R6, RZ, RZ ;  /* 0x000000ff06097210 */ /* 0x000fce0007ffe1ff */
.L_x_150:
        /* <DEDUP_REMOVED lines=23> */
.L_x_131:
[----:B------:R-:W-:Y:S02]  /*53c0*/  IMAD.U32 R50, RZ, RZ, UR12 ;  /* 0x0000000cff327e24 */ /* 0x000fe4000f8e00ff */
[----:B------:R-:W-:-:S06]  /*53d0*/  IMAD.U32 R51, RZ, RZ, UR13 ;  /* 0x0000000dff337e24 */ /* 0x000fcc000f8e00ff */
[----:B------:R-:W-:-:S11]  /*53e0*/  DADD R48, R48, R50 ;  /* 0x0000000030307229 */ /* 0x000fd60000000032 */
.L_x_132:
[----:B------:R-:W-:Y:S05]  /*53f0*/  BSYNC.RECONVERGENT B2 ;  /* 0x0000000000027941 */ /* 0x000fea0003800200 */
.L_x_130:
        /* <DEDUP_REMOVED lines=14> */
.L_x_133:
[----:B------:R-:W-:-:S11]  /*54e0*/  DADD R72, R72, -R50 ;  /* 0x0000000048487229 */ /* 0x000fd60000000832 */
.L_x_129:
[----:B------:R-:W-:Y:S05]  /*54f0*/  BSYNC.RECONVERGENT B0 ;  /* 0x0000000000007941 */ /* 0x000fea0003800200 */
.L_x_128:
        /* <DEDUP_REMOVED lines=13> */
.L_x_137:
[----:B------:R-:W-:Y:S02]  /*55d0*/  IMAD.U32 R14, RZ, RZ, UR14 ;  /* 0x0000000eff0e7e24 */ /* 0x000fe4000f8e00ff */
[----:B------:R-:W-:-:S06]  /*55e0*/  IMAD.U32 R15, RZ, RZ, UR15 ;  /* 0x0000000fff0f7e24 */ /* 0x000fcc000f8e00ff */
[----:B------:R-:W-:-:S11]  /*55f0*/  DADD R6, R6, R14 ;  /* 0x0000000006067229 */ /* 0x000fd6000000000e */
.L_x_138:
[----:B------:R-:W-:Y:S05]  /*5600*/  BSYNC.RECONVERGENT B2 ;  /* 0x0000000000027941 */ /* 0x000fea0003800200 */
.L_x_136:
        /* <DEDUP_REMOVED lines=14> */
.L_x_139:
[----:B------:R-:W-:-:S11]  /*56f0*/  DADD R70, R70, -R14 ;  /* 0x0000000046467229 */ /* 0x000fd6000000080e */
.L_x_135:
[----:B------:R-:W-:Y:S05]  /*5700*/  BSYNC.RECONVERGENT B0 ;  /* 0x0000000000007941 */ /* 0x000fea0003800200 */
.L_x_134:
        /* <DEDUP_REMOVED lines=56> */
.L_x_142:
        /* <DEDUP_REMOVED lines=15> */
.L_x_145:
[----:B------:R-:W-:-:S11]  /*5b80*/  DADD R48, R64, 4 ;  /* 0x4010000040307429 */ /* 0x000fd60000000000 */
.L_x_144:
[----:B------:R-:W-:Y:S05]  /*5b90*/  BSYNC.RECONVERGENT B0 ;  /* 0x0000000000007941 */ /* 0x000fea0003800200 */
.L_x_143:
        /* <DEDUP_REMOVED lines=27> */
[----:B------:R-:W-:Y:S01]  /*5d50*/  MOV R65, R73 ;  /* 0x0000004900417202 */ /* 0x000fe20000000f00 */
[----:B------:R-:W-:Y:S01]  /*5d60*/  IMAD.MOV.U32 R48, RZ, RZ, R62 ;  /* 0x000000ffff307224 */ /* 0x000fe200078e003e */
[----:B------:R-:W-:Y:S01]  /*5d70*/  MOV R6, 0x5da0 ;  /* 0x00005da000067802 */ /* 0x000fe20000000f00 */
[----:B------:R-:W-:-:S07]  /*5d80*/  IMAD.MOV.U32 R49, RZ, RZ, R63 ;  /* 0x000000ffff317224 */ /* 0x000fce00078e003f */
[----:B------:R-:W-:Y:S05]  /*5d90*/  CALL.REL.NOINC `($__internal_0_$__cuda_sm20_div_rn_f64_full) ;  /* 0x0000004800c07944 */ /* 0x000fea0003c00000 */
[----:B------:R-:W-:-:S07]  /*5da0*/  IMAD.MOV.U32 R49, RZ, RZ, R7 ;  /* 0x000000ffff317224 */ /* 0x000fce00078e0007 */
.L_x_147:
[----:B------:R-:W-:Y:S05]  /*5db0*/  BSYNC.RECONVERGENT B3 ;  /* 0x0000000000037941 */ /* 0x000fea0003800200 */
.L_x_146:
        /* <DEDUP_REMOVED lines=23> */
.L_x_149:
[----:B------:R-:W-:Y:S05]  /*5f30*/  BSYNC.RECONVERGENT B3 ;  /* 0x0000000000037941 */ /* 0x000fea0003800200 */
.L_x_148:
        /* <DEDUP_REMOVED lines=8> */
.L_x_141:
[----:B------:R-:W-:Y:S05]  /*5fc0*/  BSYNC.RECONVERGENT B2 ;  /* 0x0000000000027941 */ /* 0x000fea0003800200 */
.L_x_140:
[----:B------:R-:W-:-:S05]  /*5fd0*/  IADD3 R12, P0, PT, R12, 0x4, RZ ;  /* 0x000000040c0c7810 */ /* 0x000fca0007f1e0ff */
[----:B------:R-:W-:Y:S01]  /*5fe0*/  IMAD.X R13, RZ, RZ, R13, P0 ;  /* 0x000000ffff0d7224 */ /* 0x000fe200000e060d */
[----:B------:R-:W-:Y:S07]  /*5ff0*/  @P5 BRA `(.L_x_150) ;  /* 0xfffffff000945947 */ /* 0x000fee000383ffff */
.L_x_127:
[----:B------:R-:W-:Y:S05]  /*6000*/  BSYNC.RECONVERGENT B1 ;  /* 0x0000000000017941 */ /* 0x000fea0003800200 */
.L_x_126:
[----:B------:R-:W0:Y:S01]  /*6010*/  LDC R12, c[0x0][0x388] ;  /* 0x0000e200ff0c7b82 */ /* 0x000e220000000800 */
[C---:B------:R-:W-:Y:S01]  /*6020*/  ISETP.GE.AND P0, PT, R5.reuse, -0x1, PT ;  /* 0xffffffff0500780c */ /* 0x040fe20003f06270 */
[----:B------:R-:W-:Y:S01]  /*6030*/  VIADD R5, R5, 0x1 ;  /* 0x0000000105057836 */ /* 0x000fe20000000000 */
[----:B------:R-:W1:Y:S01]  /*6040*/  LDCU.64 UR12, c[0x0][0x390] ;  /* 0x00007200ff0c77ac */ /* 0x000e620008000a00 */
[----:B------:R-:W2:Y:S04]  /*6050*/  LDCU.64 UR14, c[0x0][0x398] ;  /* 0x00007300ff0e77ac */ /* 0x000ea80008000a00 */
[----:B------:R-:W3:Y:S01]  /*6060*/  LDC.64 R6, c[0x0][0x3a8] ;  /* 0x0000ea00ff067b82 */ /* 0x000ee20000000a00 */
[----:B------:R-:W4:Y:S05]  /*6070*/  LDCU.64 UR10, c[0x0][0x3a0] ;  /* 0x00007400ff0a77ac */ /* 0x000f2a0008000a00 */
[----:B0-----:R-:W-:-:S05]  /*6080*/  @!P0 VIADD R5, R12, 0xffffffff ;  /* 0xffffffff0c058836 */ /* 0x001fca0000000000 */
        /* <DEDUP_REMOVED lines=12> */
.L_x_175:
        /* <DEDUP_REMOVED lines=23> */
.L_x_156:
[----:B------:R-:W-:Y:S02]  /*62c0*/  IMAD.U32 R50, RZ, RZ, UR12 ;  /* 0x0000000cff327e24 */ /* 0x000fe4000f8e00ff */
[----:B------:R-:W-:-:S06]  /*62d0*/  IMAD.U32 R51, RZ, RZ, UR13 ;  /* 0x0000000dff337e24 */ /* 0x000fcc000f8e00ff */
[----:B------:R-:W-:-:S11]  /*62e0*/  DADD R48, R48, R50 ;  /* 0x0000000030307229 */ /* 0x000fd60000000032 */
.L_x_157:
[----:B------:R-:W-:Y:S05]  /*62f0*/  BSYNC.RECONVERGENT B2 ;  /* 0x0000000000027941 */ /* 0x000fea0003800200 */
.L_x_155:
        /* <DEDUP_REMOVED lines=14> */
.L_x_158:
[----:B------:R-:W-:-:S11]  /*63e0*/  DADD R70, R70, -R50 ;  /* 0x0000000046467229 */ /* 0x000fd60000000832 */
.L_x_154:
[----:B------:R-:W-:Y:S05]  /*63f0*/  BSYNC.RECONVERGENT B0 ;  /* 0x0000000000007941 */ /* 0x000fea0003800200 */
.L_x_153:
        /* <DEDUP_REMOVED lines=13> */
.L_x_162:
[----:B------:R-:W-:Y:S01]  /*64d0*/  MOV R14, UR14 ;  /* 0x0000000e000e7c02 */ /* 0x000fe20008000f00 */
[----:B------:R-:W-:-:S06]  /*64e0*/  IMAD.U32 R15, RZ, RZ, UR15 ;  /* 0x0000000fff0f7e24 */ /* 0x000fcc000f8e00ff */
[----:B------:R-:W-:-:S11]  /*64f0*/  DADD R6, R6, R14 ;  /* 0x0000000006067229 */ /* 0x000fd6000000000e */
.L_x_163:
[----:B------:R-:W-:Y:S05]  /*6500*/  BSYNC.RECONVERGENT B2 ;  /* 0x0000000000027941 */ /* 0x000fea0003800200 */
.L_x_161:
        /* <DEDUP_REMOVED lines=14> */
.L_x_164:
[----:B------:R-:W-:-:S11]  /*65f0*/  DADD R68, R68, -R14 ;  /* 0x0000000044447229 */ /* 0x000fd6000000080e */
.L_x_160:
[----:B------:R-:W-:Y:S05]  /*6600*/  BSYNC.RECONVERGENT B0 ;  /* 0x0000000000007941 */ /* 0x000fea0003800200 */
.L_x_159:
        /* <DEDUP_REMOVED lines=14> */
[----:B------:R-:W-:Y:S01]  /*66f0*/  SEL R15, R55, R53, P0 ;  /* 0x00000035370f7207 */ /* 0x000fe20000000000 */
[----:B------:R-:W-:Y:S01]  /*6700*/  IMAD.MOV.U32 R53, RZ, RZ, 0x3fd80000 ;  /* 0x3fd80000ff357424 */ /* 0x000fe200078e00ff */
[----:B------:R-:W-:Y:S02]  /*6710*/  LOP3.LUT R51, R11, 0x7fd00000, RZ, 0x3c, !PT ;  /* 0x7fd000000b337812 */ /* 0x000fe400078e3cff */
[----:B------:R-:W-:Y:S01]  /*6720*/  SEL R6, R52, R54, P1 ;  /* 0x0000003634067207 */ /* 0x000fe20000800000 */
[----:B------:R-:W-:-:S03]  /*6730*/  IMAD.MOV.U32 R52, RZ, RZ, 0x0 ;  /* 0x00000000ff347424 */ /* 0x000fc600078e00ff */
[C---:B------:R-:W-:Y:S02]  /*6740*/  DMUL R48, R50.reuse, R14 ;  /* 0x0000000e32307228 */ /* 0x040fe40000000000 */
[----:B------:R-:W-:-:S06]  /*6750*/  DMUL R50, R50, R6 ;  /* 0x0000000632327228 */ /* 0x000fcc0000000000 */
[----:B------:R-:W-:-:S08]  /*6760*/  DMUL R48, R48, R48 ;  /* 0x0000003030307228 */ /* 0x000fd00000000000 */
[----:B------:R-:W-:Y:S01]  /*6770*/  DFMA R48, R50, R50, R48 ;  /* 0x000000323230722b */ /* 0x000fe20000000030 */
[----:B------:R-:W-:-:S07]  /*6780*/  IMAD.U32 R51, RZ, RZ, UR6 ;  /* 0x00000006ff337e24 */ /* 0x000fce000f8e00ff */
        /* <DEDUP_REMOVED lines=15> */
[----:B------:R-:W-:Y:S01]  /*6880*/  DMUL R52, R48, R52 ;  /* 0x0000003430347228 */ /* 0x000fe20000000000 */
[----:B------:R-:W-:Y:S01]  /*6890*/  LOP3.LUT R49, R11, 0x100000, RZ, 0xfc, !PT ;  /* 0x001000000b317812 */ /* 0x000fe200078efcff */
[----:B------:R-:W-:-:S06]  /*68a0*/  IMAD.MOV.U32 R48, RZ, RZ, RZ ;  /* 0x000000ffff307224 */ /* 0x000fcc00078e00ff */
        /* <DEDUP_REMOVED lines=14> */
.L_x_167:
        /* <DEDUP_REMOVED lines=15> */
.L_x_170:
[----:B------:R-:W-:-:S11]  /*6a80*/  DADD R48, R14, 4 ;  /* 0x401000000e307429 */ /* 0x000fd60000000000 */
.L_x_169:
[----:B------:R-:W-:Y:S05]  /*6a90*/  BSYNC.RECONVERGENT B0 ;  /* 0x0000000000007941 */ /* 0x000fea0003800200 */
.L_x_168:
        /* <DEDUP_REMOVED lines=33> */
.L_x_172:
[----:B------:R-:W-:Y:S05]  /*6cb0*/  BSYNC.RECONVERGENT B3 ;  /* 0x0000000000037941 */ /* 0x000fea0003800200 */
.L_x_171:
        /* <DEDUP_REMOVED lines=23> */
.L_x_174:
[----:B------:R-:W-:Y:S05]  /*6e30*/  BSYNC.RECONVERGENT B3 ;  /* 0x0000000000037941 */ /* 0x000fea0003800200 */
.L_x_173:
        /* <DEDUP_REMOVED lines=8> */
.L_x_166:
[----:B------:R-:W-:Y:S05]  /*6ec0*/  BSYNC.RECONVERGENT B2 ;  /* 0x0000000000027941 */ /* 0x000fea0003800200 */
.L_x_165:
[----:B------:R-:W-:-:S05]  /*6ed0*/  IADD3 R12, P0, PT, R12, 0x4, RZ ;  /* 0x000000040c0c7810 */ /* 0x000fca0007f1e0ff */
[----:B------:R-:W-:Y:S01]  /*6ee0*/  IMAD.X R13, RZ, RZ, R13, P0 ;  /* 0x000000ffff0d7224 */ /* 0x000fe200000e060d */
[----:B------:R-:W-:Y:S07]  /*6ef0*/  @P5 BRA `(.L_x_175) ;  /* 0xfffffff000945947 */ /* 0x000fee000383ffff */
.L_x_152:
[----:B------:R-:W-:Y:S05]  /*6f00*/  BSYNC.RECONVERGENT B1 ;  /* 0x0000000000017941 */ /* 0x000fea0003800200 */
.L_x_151:
        /* <DEDUP_REMOVED lines=15> */
.L_x_200:
        /* <DEDUP_REMOVED lines=23> */
.L_x_181:
[----:B------:R-:W-:Y:S02]  /*7170*/  IMAD.U32 R48, RZ, RZ, UR12 ;  /* 0x0000000cff307e24 */ /* 0x000fe4000f8e00ff */
[----:B------:R-:W-:-:S06]  /*7180*/  IMAD.U32 R49, RZ, RZ, UR13 ;  /* 0x0000000dff317e24 */ /* 0x000fcc000f8e00ff */
[----:B------:R-:W-:-:S11]  /*7190*/  DADD R14, R14, R48 ;  /* 0x000000000e0e7229 */ /* 0x000fd60000000030 */
.L_x_182:
[----:B------:R-:W-:Y:S05]  /*71a0*/  BSYNC.RECONVERGENT B2 ;  /* 0x0000000000027941 */ /* 0x000fea0003800200 */
.L_x_180:
        /* <DEDUP_REMOVED lines=14> */
.L_x_183:
[----:B------:R-:W-:-:S11]  /*7290*/  DADD R70, R70, -R48 ;  /* 0x0000000046467229 */ /* 0x000fd60000000830 */
.L_x_179:
[----:B------:R-:W-:Y:S05]  /*72a0*/  BSYNC.RECONVERGENT B0 ;  /* 0x0000000000007941 */ /* 0x000fea0003800200 */
.L_x_178:
        /* <DEDUP_REMOVED lines=13> */
.L_x_187:
[----:B------:R-:W-:Y:S02]  /*7380*/  IMAD.U32 R12, RZ, RZ, UR14 ;  /* 0x0000000eff0c7e24 */ /* 0x000fe4000f8e00ff */
[----:B------:R-:W-:-:S06]  /*7390*/  IMAD.U32 R13, RZ, RZ, UR15 ;  /* 0x0000000fff0d7e24 */ /* 0x000fcc000f8e00ff */
[----:B------:R-:W-:-:S11]  /*73a0*/  DADD R6, R6, R12 ;  /* 0x0000000006067229 */ /* 0x000fd6000000000c */
.L_x_188:
[----:B------:R-:W-:Y:S05]  /*73b0*/  BSYNC.RECONVERGENT B2 ;  /* 0x0000000000027941 */ /* 0x000fea0003800200 */
.L_x_186:
        /* <DEDUP_REMOVED lines=14> */
.L_x_189:
[----:B------:R-:W-:-:S11]  /*74a0*/  DADD R68, R68, -R12 ;  /* 0x0000000044447229 */ /* 0x000fd6000000080c */
.L_x_185:
[----:B------:R-:W-:Y:S05]  /*74b0*/  BSYNC.RECONVERGENT B0 ;  /* 0x0000000000007941 */ /* 0x000fea0003800200 */
.L_x_184:
[----:B------:R-:W-:Y:S01]  /*74c0*/  DADD R52, -RZ, |R70| ;  /* 0x00000000ff347229 */ /* 0x000fe20000000546 */
[----:B------:R-:W-:Y:S01]  /*74d0*/  IMAD.MOV.U32 R14, RZ, RZ, RZ ;  /* 0x000000ffff0e7224 */ /* 0x000fe200078e00ff */
[----:B------:R-:W-:Y:S01]  /*74e0*/  DADD R54, -RZ, |R68| ;  /* 0x00000000ff367229 */ /* 0x000fe20000000544 */
[----:B------:R-:W-:Y:S01]  /*74f0*/  UMOV UR4, 0xffffffff ;  /* 0xffffffff00047882 */ /* 0x000fe20000000000 */
[----:B------:R-:W-:Y:S01]  /*7500*/  UMOV UR5, 0x7fefffff ;  /* 0x7fefffff00057882 */ /* 0x000fe20000000000 */
[----:B------:R-:W-:Y:S01]  /*7510*/  IMAD.MOV.U32 R56, RZ, RZ, 0x0 ;  /* 0x00000000ff387424 */ /* 0x000fe200078e00ff */
[----:B------:R-:W-:Y:S01]  /*7520*/  UMOV UR6, UR5 ;  /* 0x0000000500067c82 */ /* 0x000fe20008000000 */
[----:B------:R-:W-:Y:S01]  /*7530*/  IMAD.MOV.U32 R57, RZ, RZ, 0x3fd80000 ;  /* 0x3fd80000ff397424 */ /* 0x000fe200078e00ff */
[----:B------:R-:W-:Y:S04]  /*7540*/  BSSY.RECONVERGENT B2, `(.L_x_190) ;  /* 0x0000085000027945 */ /* 0x000fe80003800200 */
[----:B------:R-:W-:-:S02]  /*7550*/  ISETP.GT.U32.AND P1, PT, R52, R54, PT ;  /* 0x000000363400720c */ /* 0x000fc40003f24070 */
[CC--:B------:R-:W-:Y:S02]  /*7560*/  ISETP.LT.U32.AND P0, PT, R54.reuse, R52.reuse, PT ;  /* 0x000000343600720c */ /* 0x0c0fe40003f01070 */
[----:B------:R-:W-:Y:S02]  /*7570*/  ISETP.GT.U32.AND.EX P1, PT, R53, R55, PT, P1 ;  /* 0x000000373500720c */ /* 0x000fe40003f24110 */
[----:B------:R-:W-:Y:S02]  /*7580*/  ISETP.LT.U32.AND.EX P0, PT, R55, R53, PT, P0 ;  /* 0x000000353700720c */ /* 0x000fe40003f01100 */
[----:B------:R-:W-:Y:S02]  /*7590*/  SEL R7, R53, R55, P1 ;  /* 0x0000003735077207 */ /* 0x000fe40000800000 */
[----:B------:R-:W-:Y:S02]  /*75a0*/  SEL R12, R54, R52, P0 ;  /* 0x00000034360c7207 */ /* 0x000fe40000000000 */
[----:B------:R-:W-:-:S02]  /*75b0*/  LOP3.LUT R50, R7, 0xffc00000, RZ, 0xc0, !PT ;  /* 0xffc0000007327812 */ /* 0x000fc400078ec0ff */
[----:B------:R-:W-:Y:S02]  /*75c0*/  SEL R13, R55, R53, P0 ;  /* 0x00000035370d7207 */ /* 0x000fe40000000000 */
[----:B------:R-:W-:Y:S02]  /*75d0*/  LOP3.LUT R15, R50, 0x7fd00000, RZ, 0x3c, !PT ;  /* 0x7fd00000320f7812 */ /* 0x000fe400078e3cff */
[----:B------:R-:W-:Y:S02]  /*75e0*/  SEL R6, R52, R54, P1 ;  /* 0x0000003634067207 */ /* 0x000fe40000800000 */
[----:B------:R-:W-:Y:S01]  /*75f0*/  LOP3.LUT R51, R50, 0x100000, RZ, 0xfc, !PT ;  /* 0x0010000032337812 */ /* 0x000fe200078efcff */
[----:B------:R-:W-:Y:S01]  /*7600*/  IMAD.MOV.U32 R50, RZ, RZ, RZ ;  /* 0x000000ffff327224 */ /* 0x000fe200078e00ff */
        /* <DEDUP_REMOVED lines=23> */
[----:B------:R-:W-:-:S03]  /*7780*/  @!P1 FSEL R13, R7, R55, !P0 ;  /* 0x00000037070d9208 */ /* 0x000fc60004000000 */
[----:B------:R-:W-:Y:S01]  /*7790*/  IMAD.MOV.U32 R14, RZ, RZ, R12 ;  /* 0x000000ffff0e7224 */ /* 0x000fe200078e000c */
[----:B------:R-:W-:-:S06]  /*77a0*/  MOV R15, R13 ;  /* 0x0000000d000f7202 */ /* 0x000fcc0000000f00 */
        /* <DEDUP_REMOVED lines=11> */
.L_x_192:
        /* <DEDUP_REMOVED lines=15> */
.L_x_195:
[----:B------:R-:W-:-:S11]  /*7950*/  DADD R48, R14, 4 ;  /* 0x401000000e307429 */ /* 0x000fd60000000000 */
.L_x_194:
[----:B------:R-:W-:Y:S05]  /*7960*/  BSYNC.RECONVERGENT B0 ;  /* 0x0000000000007941 */ /* 0x000fea0003800200 */
.L_x_193:
        /* <DEDUP_REMOVED lines=33> */
.L_x_197:
[----:B------:R-:W-:Y:S05]  /*7b80*/  BSYNC.RECONVERGENT B3 ;  /* 0x0000000000037941 */ /* 0x000fea0003800200 */
.L_x_196:
        /* <DEDUP_REMOVED lines=23> */
.L_x_199:
[----:B------:R-:W-:Y:S05]  /*7d00*/  BSYNC.RECONVERGENT B3 ;  /* 0x0000000000037941 */ /* 0x000fea0003800200 */
.L_x_198:
        /* <DEDUP_REMOVED lines=8> */
.L_x_191:
[----:B------:R-:W-:Y:S05]  /*7d90*/  BSYNC.RECONVERGENT B2 ;  /* 0x0000000000027941 */ /* 0x000fea0003800200 */
.L_x_190:
[----:B------:R-:W-:-:S05]  /*7da0*/  IADD3 R8, P0, PT, R8, 0x4, RZ ;  /* 0x0000000408087810 */ /* 0x000fca0007f1e0ff */
[----:B------:R-:W-:Y:S01]  /*7db0*/  IMAD.X R9, RZ, RZ, R9, P0 ;  /* 0x000000ffff097224 */ /* 0x000fe200000e0609 */
[----:B------:R-:W-:Y:S07]  /*7dc0*/  @P5 BRA `(.L_x_200) ;  /* 0xfffffff0008c5947 */ /* 0x000fee000383ffff */
.L_x_177:
[----:B------:R-:W-:Y:S05]  /*7dd0*/  BSYNC.RECONVERGENT B1 ;  /* 0x0000000000017941 */ /* 0x000fea0003800200 */
.L_x_176:
        /* <DEDUP_REMOVED lines=11> */
[----:B------:R-:W0:Y:S01]  /*7e90*/  LDC.64 R8, c[0x0][0x3b0] ;  /* 0x0000ec00ff087b82 */ /* 0x000e220000000a00 */
[----:B------:R-:W1:Y:S01]  /*7ea0*/  LDCU.128 UR4, c[0x0][0x390] ;  /* 0x00007200ff0477ac */ /* 0x000e620008000c00 */
[----:B0-----:R-:W-:-:S06]  /*7eb0*/  IMAD.WIDE R8, R5, 0x8, R8 ;  /* 0x0000000805087825 */ /* 0x001fcc00078e0208 */
[----:B------:R-:W5:Y:S01]  /*7ec0*/  LDG.E.64 R8, desc[UR8][R8.64] ;  /* 0x0000000808087981 */ /* 0x000f62000c1e1b00 */
[----:B-1----:R-:W-:Y:S01]  /*7ed0*/  DSETP.GEU.AND P2, PT, R44, UR4, PT ;  /* 0x000000042c007e2a */ /* 0x002fe2000bf4e000 */
[----:B------:R-:W-:Y:S01]  /*7ee0*/  IMAD.MOV R3, RZ, RZ, -R6 ;  /* 0x000000ffff037224 */ /* 0x000fe200078e0a06 */
[----:B------:R-:W-:Y:S02]  /*7ef0*/  DSETP.GEU.AND P0, PT, R46, UR6, PT ;  /* 0x000000062e007e2a */ /* 0x000fe4000bf0e000 */
[----:B------:R-:W-:Y:S02]  /*7f00*/  DSETP.GE.AND P3, PT, R44, RZ, PT ;  /* 0x000000ff2c00722a */ /* 0x000fe40003f66000 */
[----:B------:R-:W-:Y:S01]  /*7f10*/  DSETP.GE.AND P1, PT, R46, RZ, PT ;  /* 0x000000ff2e00722a */ /* 0x000fe20003f26000 */
[----:B------:R-:W-:Y:S02]  /*7f20*/  FSEL R13, R44, R36, !P2 ;  /* 0x000000242c0d7208 */ /* 0x000fe40005000000 */
[----:B------:R-:W-:-:S02]  /*7f30*/  FSEL R15, R46, R28, !P0 ;  /* 0x0000001c2e0f7208 */ /* 0x000fc40004000000 */
[----:B------:R-:W-:Y:S02]  /*7f40*/  FSEL R37, R45, R37, !P2 ;  /* 0x000000252d257208 */ /* 0x000fe40005000000 */
[----:B------:R-:W-:Y:S02]  /*7f50*/  FSEL R29, R47, R29, !P0 ;  /* 0x0000001d2f1d7208 */ /* 0x000fe40004000000 */
[----:B------:R-:W-:Y:S02]  /*7f60*/  FSEL R12, R34, R13, !P3 ;  /* 0x0000000d220c7208 */ /* 0x000fe40005800000 */
[----:B------:R-:W-:Y:S02]  /*7f70*/  FSEL R14, R24, R15, !P1 ;  /* 0x0000000f180e7208 */ /* 0x000fe40004800000 */
[----:B------:R-:W-:Y:S02]  /*7f80*/  FSEL R13, R35, R37, !P3 ;  /* 0x00000025230d7208 */ /* 0x000fe40005800000 */
[----:B------:R-:W-:-:S07]  /*7f90*/  FSEL R15, R25, R29, !P1 ;  /* 0x0000001d190f7208 */ /* 0x000fce0004800000 */
.L_x_225:
        /* <DEDUP_REMOVED lines=17> */
[----:B------:R-:W-:Y:S01]  /*80b0*/  IMAD.U32 R36, RZ, RZ, UR12 ;  /* 0x0000000cff247e24 */ /* 0x000fe2000f8e00ff */
[----:B------:R-:W-:-:S06]  /*80c0*/  MOV R37, UR13 ;  /* 0x0000000d00257c02 */ /* 0x000fcc0008000f00 */
[----:B------:R-:W-:-:S14]  /*80d0*/  DSETP.GEU.AND P0, PT, R10, R36, PT ;  /* 0x000000240a00722a */ /* 0x000fdc0003f0e000 */
[----:B------:R-:W-:Y:S05]  /*80e0*/  @!P0 BRA `(.L_x_207) ;  /* 0x0000000000148947 */ /* 0x000fea0003800000 */
[----:B------:R-:W-:Y:S01]  /*80f0*/  DADD R10, R10, -R36 ;  /* 0x000000000a0a7229 */ /* 0x000fe20000000824 */
[----:B------:R-:W-:Y:S10]  /*8100*/  BRA `(.L_x_207) ;  /* 0x00000000000c7947 */ /* 0x000ff40003800000 */
.L_x_206:
[----:B------:R-:W-:Y:S02]  /*8110*/  IMAD.U32 R36, RZ, RZ, UR12 ;  /* 0x0000000cff247e24 */ /* 0x000fe4000f8e00ff */
[----:B------:R-:W-:-:S06]  /*8120*/  IMAD.U32 R37, RZ, RZ, UR13 ;  /* 0x0000000dff257e24 */ /* 0x000fcc000f8e00ff */
[----:B------:R-:W-:-:S11]  /*8130*/  DADD R10, R10, R36 ;  /* 0x000000000a0a7229 */ /* 0x000fd60000000024 */
.L_x_207:
[----:B------:R-:W-:Y:S05]  /*8140*/  BSYNC.RECONVERGENT B2 ;  /* 0x0000000000027941 */ /* 0x000fea0003800200 */
.L_x_205:
        /* <DEDUP_REMOVED lines=8> */
.L_x_208:
[----:B------:R-:W-:-:S11]  /*81d0*/  DADD R64, R64, -R36 ;  /* 0x0000000040407229 */ /* 0x000fd60000000824 */
.L_x_204:
[----:B------:R-:W-:Y:S05]  /*81e0*/  BSYNC.RECONVERGENT B0 ;  /* 0x0000000000007941 */ /* 0x000fea0003800200 */
.L_x_203:
        /* <DEDUP_REMOVED lines=13> */
.L_x_212:
[----:B------:R-:W-:Y:S02]  /*82c0*/  IMAD.U32 R10, RZ, RZ, UR14 ;  /* 0x0000000eff0a7e24 */ /* 0x000fe4000f8e00ff */
[----:B------:R-:W-:-:S06]  /*82d0*/  IMAD.U32 R11, RZ, RZ, UR15 ;  /* 0x0000000fff0b7e24 */ /* 0x000fcc000f8e00ff */
[----:B------:R-:W-:-:S11]  /*82e0*/  DADD R24, R24, R10 ;  /* 0x0000000018187229 */ /* 0x000fd6000000000a */
.L_x_213:
[----:B------:R-:W-:Y:S05]  /*82f0*/  BSYNC.RECONVERGENT B2 ;  /* 0x0000000000027941 */ /* 0x000fea0003800200 */
.L_x_211:
        /* <DEDUP_REMOVED lines=8> */
.L_x_214:
[----:B------:R-:W-:-:S11]  /*8380*/  DADD R36, R36, -R10 ;  /* 0x0000000024247229 */ /* 0x000fd6000000080a */
.L_x_210:
[----:B------:R-:W-:Y:S05]  /*8390*/  BSYNC.RECONVERGENT B0 ;  /* 0x0000000000007941 */ /* 0x000fea0003800200 */
.L_x_209:
        /* <DEDUP_REMOVED lines=15> */
[----:B------:R-:W-:-:S02]  /*8490*/  SEL R25, R57, R55, P0 ;  /* 0x0000003739197207 */ /* 0x000fc40000000000 */
[----:B------:R-:W-:Y:S01]  /*84a0*/  LOP3.LUT R48, R7, 0xffc00000, RZ, 0xc0, !PT ;  /* 0xffc0000007307812 */ /* 0x000fe200078ec0ff */
[----:B------:R-:W-:Y:S01]  /*84b0*/  IMAD.MOV.U32 R10, RZ, RZ, R24 ;  /* 0x000000ffff0a7224 */ /* 0x000fe200078e0018 */
[----:B------:R-:W-:Y:S01]  /*84c0*/  SEL R6, R54, R56, P1 ;  /* 0x0000003836067207 */ /* 0x000fe20000800000 */
[----:B------:R-:W-:Y:S01]  /*84d0*/  IMAD.MOV.U32 R11, RZ, RZ, R25 ;  /* 0x000000ffff0b7224 */ /* 0x000fe200078e0019 */
[----:B------:R-:W-:Y:S01]  /*84e0*/  LOP3.LUT R51, R48, 0x7fd00000, RZ, 0x3c, !PT ;  /* 0x7fd0000030337812 */ /* 0x000fe200078e3cff */
[----:B------:R-:W-:-:S05]  /*84f0*/  IMAD.U32 R54, RZ, RZ, UR6 ;  /* 0x00000006ff367e24 */ /* 0x000fca000f8e00ff */
[C---:B------:R-:W-:Y:S02]  /*8500*/  DMUL R52, R50.reuse, R10 ;  /* 0x0000000a32347228 */ /* 0x040fe40000000000 */
[----:B------:R-:W-:-:S06]  /*8510*/  DMUL R50, R50, R6 ;  /* 0x0000000632327228 */ /* 0x000fcc0000000000 */
        /* <DEDUP_REMOVED lines=34> */
.L_x_217:
        /* <DEDUP_REMOVED lines=15> */
.L_x_220:
[----:B------:R-:W-:-:S11]  /*8830*/  DADD R48, R24, 4 ;  /* 0x4010000018307429 */ /* 0x000fd60000000000 */
.L_x_219:
[----:B------:R-:W-:Y:S05]  /*8840*/  BSYNC.RECONVERGENT B0 ;  /* 0x0000000000007941 */ /* 0x000fea0003800200 */
.L_x_218:
        /* <DEDUP_REMOVED lines=28> */
[----:B------:R-:W-:-:S07]  /*8a10*/  IMAD.MOV.U32 R49, RZ, RZ, R25 ;  /* 0x000000ffff317224 */ /* 0x000fce00078e0019 */
[----:B------:R-:W-:Y:S05]  /*8a20*/  CALL.REL.NOINC `($__internal_0_$__cuda_sm20_div_rn_f64_full) ;  /* 0x0000001c009c7944 */ /* 0x000fea0003c00000 */
[----:B------:R-:W-:-:S07]  /*8a30*/  IMAD.MOV.U32 R49, RZ, RZ, R7 ;  /* 0x000000ffff317224 */ /* 0x000fce00078e0007 */
.L_x_222:
[----:B------:R-:W-:Y:S05]  /*8a40*/  BSYNC.RECONVERGENT B3 ;  /* 0x0000000000037941 */ /* 0x000fea0003800200 */
.L_x_221:
[----:B------:R-:W0:Y:S01]  /*8a50*/  MUFU.RCP64H R7, R25 ;  /* 0x0000001900077308 */ /* 0x000e220000001800 */
[----:B------:R-:W-:Y:S01]  /*8a60*/  MOV R6, 0x1 ;  /* 0x0000000100067802 */ /* 0x000fe20000000f00 */
[----:B------:R-:W-:Y:S01]  /*8a70*/  BSSY.RECONVERGENT B3, `(.L_x_223) ;  /* 0x0000015000037945 */ /* 0x000fe20003800200 */
[----:B------:R-:W-:-:S04]  /*8a80*/  FSETP.GEU.AND P2, PT, |R37|, 6.5827683646048100446e-37, PT ;  /* 0x036000002500780b */ /* 0x000fc80003f4e200 */
        /* <DEDUP_REMOVED lines=19> */
.L_x_224:
[----:B------:R-:W-:Y:S05]  /*8bc0*/  BSYNC.RECONVERGENT B3 ;  /* 0x0000000000037941 */ /* 0x000fea0003800200 */
.L_x_223:
        /* <DEDUP_REMOVED lines=8> */
.L_x_216:
[----:B------:R-:W-:Y:S05]  /*8c50*/  BSYNC.RECONVERGENT B2 ;  /* 0x0000000000027941 */ /* 0x000fea0003800200 */
.L_x_215:
[----:B------:R-:W-:-:S05]  /*8c60*/  IADD3 R8, P0, PT, R8, 0x4, RZ ;  /* 0x0000000408087810 */ /* 0x000fca0007f1e0ff */
[----:B------:R-:W-:Y:S01]  /*8c70*/  IMAD.X R9, RZ, RZ, R9, P0 ;  /* 0x000000ffff097224 */ /* 0x000fe200000e0609 */
[----:B------:R-:W-:Y:S07]  /*8c80*/  @P5 BRA `(.L_x_225) ;  /* 0xfffffff000c45947 */ /* 0x000fee000383ffff */
.L_x_202:
[----:B------:R-:W-:Y:S05]  /*8c90*/  BSYNC.RECONVERGENT B1 ;  /* 0x0000000000017941 */ /* 0x000fea0003800200 */
.L_x_201:
[----:B------:R-:W0:Y:S01]  /*8ca0*/  LDC.64 R6, c[0x0][0x3f0] ;  /* 0x0000fc00ff067b82 */ /* 0x000e220000000a00 */
[----:B------:R-:W-:-:S04]  /*8cb0*/  IMAD.SHL.U32 R3, R4, 0x2, RZ ;  /* 0x0000000204037824 */ /* 0x000fc800078e00ff */
[----:B0-----:R-:W-:-:S05]  /*8cc0*/  IMAD.WIDE R6, R3, 0x8, R6 ;  /* 0x0000000803067825 */ /* 0x001fca00078e0206 */
[----:B------:R-:W2:Y:S04]  /*8cd0*/  LDG.E.64 R8, desc[UR8][R6.64] ;  /* 0x0000000806087981 */ /* 0x000ea8000c1e1b00 */
[----:B------:R-:W3:Y:S01]  /*8ce0*/  LDG.E.64 R4, desc[UR8][R6.64+0x8] ;  /* 0x0000080806047981 */ /* 0x000ee2000c1e1b00 */
[----:B------:R-:W-:Y:S01]  /*8cf0*/  ISETP.GE.AND P0, PT, R0, 0x1, PT ;  /* 0x000000010000780c */ /* 0x000fe20003f06270 */
[----:B------:R-:W-:Y:S01]  /*8d00*/  IMAD.MOV.U32 R10, RZ, RZ, 0x0 ;  /* 0x00000000ff0a7424 */ /* 0x000fe200078e00ff */
[----:B------:R-:W-:Y:S01]  /*8d10*/  BSSY.RECONVERGENT B1, `(.L_x_226) ;  /* 0x000006a000017945 */ /* 0x000fe20003800200 */
[----:B------:R-:W-:-:S06]  /*8d20*/  IMAD.MOV.U32 R11, RZ, RZ, 0x40000000 ;  /* 0x40000000ff0b7424 */ /* 0x000fcc00078e00ff */
[-C--:B--2---:R-:W-:Y:S02]  /*8d30*/  DFMA R8, R8, R10.reuse, -1 ;  /* 0xbff000000808742b */ /* 0x084fe4000000000a */
[----:B---3--:R-:W-:Y:S02]  /*8d40*/  DFMA R4, R4, R10, -1 ;  /* 0xbff000000404742b */ /* 0x008fe4000000000a */
[----:B------:R-:W-:Y:S09]  /*8d50*/  @!P0 BRA `(.L_x_227) ;  /* 0x0000000400948947 */ /* 0x000ff20003800000 */
[----:B------:R-:W0:Y:S01]  /*8d60*/  I2F.F64.U32 R10, R0 ;  /* 0x00000000000a7312 */ /* 0x000e220000201800 */
[----:B------:R-:W-:Y:S01]  /*8d70*/  IMAD.MOV.U32 R6, RZ, RZ, 0x1 ;  /* 0x00000001ff067424 */ /* 0x000fe200078e00ff */
[----:B------:R-:W-:Y:S01]  /*8d80*/  FSETP.GEU.AND P1, PT, |R23|, 6.5827683646048100446e-37, PT ;  /* 0x036000001700780b */ /* 0x000fe20003f2e200 */
[----:B------:R-:W-:Y:S05]  /*8d90*/  BSSY.RECONVERGENT B2, `(.L_x_228) ;  /* 0x0000014000027945 */ /* 0x000fea0003800200 */
[----:B0-----:R-:W0:Y:S02]  /*8da0*/  MUFU.RCP64H R7, R11 ;  /* 0x0000000b00077308 */ /* 0x001e240000001800 */
        /* <DEDUP_REMOVED lines=18> */
.L_x_229:
[----:B------:R-:W-:Y:S05]  /*8ed0*/  BSYNC.RECONVERGENT B2 ;  /* 0x0000000000027941 */ /* 0x000fea0003800200 */
.L_x_228:
[----:B------:R-:W0:Y:S01]  /*8ee0*/  MUFU.RCP64H R7, R11 ;  /* 0x0000000b00077308 */ /* 0x000e220000001800 */
[----:B------:R-:W-:Y:S01]  /*8ef0*/  IMAD.MOV.U32 R6, RZ, RZ, 0x1 ;  /* 0x00000001ff067424 */ /* 0x000fe200078e00ff */
[----:B------:R-:W-:Y:S01]  /*8f00*/  FSETP.GEU.AND P1, PT, |R21|, 6.5827683646048100446e-37, PT ;  /* 0x036000001500780b */ /* 0x000fe20003f2e200 */
[----:B------:R-:W-:Y:S01]  /*8f10*/  BSSY.RECONVERGENT B2, `(.L_x_230) ;  /* 0x0000015000027945 */ /* 0x000fe20003800200 */
[----:B------:R-:W-:Y:S02]  /*8f20*/  IMAD.MOV.U32 R22, RZ, RZ, R48 ;  /* 0x000000ffff167224 */ /* 0x000fe400078e0030 */
[----:B------:R-:W-:Y:S01]  /*8f30*/  IMAD.MOV.U32 R23, RZ, RZ, R49 ;  /* 0x000000ffff177224 */ /* 0x000fe200078e0031 */
        /* <DEDUP_REMOVED lines=18> */
.L_x_231:
[----:B------:R-:W-:Y:S05]  /*9060*/  BSYNC.RECONVERGENT B2 ;  /* 0x0000000000027941 */ /* 0x000fea0003800200 */
.L_x_230:
        /* <DEDUP_REMOVED lines=24> */
.L_x_233:
[----:B------:R-:W-:Y:S05]  /*91f0*/  BSYNC.RECONVERGENT B2 ;  /* 0x0000000000027941 */ /* 0x000fea0003800200 */
.L_x_232:
        /* <DEDUP_REMOVED lines=24> */
.L_x_235:
[----:B------:R-:W-:Y:S05]  /*9380*/  BSYNC.RECONVERGENT B2 ;  /* 0x0000000000027941 */ /* 0x000fea0003800200 */
.L_x_234:
[----:B------:R-:W-:Y:S02]  /*9390*/  IMAD.MOV.U32 R26, RZ, RZ, R6 ;  /* 0x000000ffff1a7224 */ /* 0x000fe400078e0006 */
[----:B------:R-:W-:-:S07]  /*93a0*/  IMAD.MOV.U32 R27, RZ, RZ, R7 ;  /* 0x000000ffff1b7224 */ /* 0x000fce00078e0007 */
.L_x_227:
[----:B------:R-:W-:Y:S05]  /*93b0*/  BSYNC.RECONVERGENT B1 ;  /* 0x0000000000017941 */ /* 0x000fea0003800200 */
.L_x_226:
[----:B------:R-:W-:Y:S01]  /*93c0*/  ISETP.GE.AND P0, PT, R2, 0x1, PT ;  /* 0x000000010200780c */ /* 0x000fe20003f06270 */
[----:B------:R-:W-:-:S12]  /*93d0*/  BSSY.RECONVERGENT B1, `(.L_x_236) ;  /* 0x0000035000017945 */ /* 0x000fd80003800200 */
[----:B------:R-:W-:Y:S05]  /*93e0*/  @!P0 BRA `(.L_x_237) ;  /* 0x0000000000cc8947 */ /* 0x000fea0003800000 */
        /* <DEDUP_REMOVED lines=23> */
.L_x_239:
[----:B------:R-:W-:Y:S05]  /*9560*/  BSYNC.RECONVERGENT B2 ;  /* 0x0000000000027941 */ /* 0x000fea0003800200 */
.L_x_238:
        /* <DEDUP_REMOVED lines=24> */
.L_x_241:
[----:B------:R-:W-:Y:S05]  /*96f0*/  BSYNC.RECONVERGENT B2 ;  /* 0x0000000000027941 */ /* 0x000fea0003800200 */
.L_x_240:
[----:B------:R-:W-:Y:S02]  /*9700*/  IMAD.MOV.U32 R16, RZ, RZ, R6 ;  /* 0x000000ffff107224 */ /* 0x000fe400078e0006 */
[----:B------:R-:W-:-:S07]  /*9710*/  IMAD.MOV.U32 R17, RZ, RZ, R7 ;  /* 0x000000ffff117224 */ /* 0x000fce00078e0007 */
.L_x_237:
[----:B------:R-:W-:Y:S05]  /*9720*/  BSYNC.RECONVERGENT B1 ;  /* 0x0000000000017941 */ /* 0x000fea0003800200 */
.L_x_236:
        /* <DEDUP_REMOVED lines=8> */
[----:B------:R-:W-:Y:S01]  /*97b0*/  FSETP.GEU.AND P3, PT, |R23|, 6.5827683646048100446e-37, PT ;  /* 0x036000001700780b */ /* 0x000fe20003f6e200 */
[----:B------:R-:W-:Y:S01]  /*97c0*/  IMAD.U32 R13, RZ, RZ, UR6 ;  /* 0x00000006ff0d7e24 */ /* 0x000fe2000f8e00ff */
[----:B------:R-:W-:Y:S02]  /*97d0*/  BSSY.RECONVERGENT B1, `(.L_x_242) ;  /* 0x000003d000017945 */ /* 0x000fe40003800200 */
[----:B------:R-:W-:-:S02]  /*97e0*/  ISETP.GT.U32.AND P1, PT, R28, R24, PT ;  /* 0x000000181c00720c */ /* 0x000fc40003f24070 */
[CC--:B------:R-:W-:Y:S02]  /*97f0*/  ISETP.LT.U32.AND P0, PT, R24.reuse, R28.reuse, PT ;  /* 0x0000001c1800720c */ /* 0x0c0fe40003f01070 */
[----:B------:R-:W-:Y:S02]  /*9800*/  ISETP.GT.U32.AND.EX P1, PT, R29, R25, PT, P1 ;  /* 0x000000191d00720c */ /* 0x000fe40003f24110 */
[----:B------:R-:W-:Y:S02]  /*9810*/  ISETP.LT.U32.AND.EX P0, PT, R25, R29, PT, P0 ;  /* 0x0000001d1900720c */ /* 0x000fe40003f01100 */
[----:B------:R-:W-:Y:S02]  /*9820*/  SEL R7, R29, R25, P1 ;  /* 0x000000191d077207 */ /* 0x000fe40000800000 */
[----:B------:R-:W-:Y:S02]  /*9830*/  SEL R0, R24, R28, P0 ;  /* 0x0000001c18007207 */ /* 0x000fe40000000000 */
[----:B------:R-:W-:-:S02]  /*9840*/  LOP3.LUT R12, R7, 0xffc00000, RZ, 0xc0, !PT ;  /* 0xffc00000070c7812 */ /* 0x000fc400078ec0ff */
[----:B------:R-:W-:Y:S01]  /*9850*/  SEL R3, R25, R29, P0 ;  /* 0x0000001d19037207 */ /* 0x000fe20000000000 */
[----:B------:R-:W-:Y:S01]  /*9860*/  IMAD.MOV.U32 R2, RZ, RZ, R0 ;  /* 0x000000ffff027224 */ /* 0x000fe200078e0000 */
[----:B------:R-:W-:Y:S01]  /*9870*/  LOP3.LUT R11, R12, 0x7fd00000, RZ, 0x3c, !PT ;  /* 0x7fd000000c0b7812 */ /* 0x000fe200078e3cff */
[----:B------:R-:W0:Y:S01]  /*9880*/  MUFU.RCP64H R29, 10 ;  /* 0x40240000001d7908 */ /* 0x000e220000001800 */
[----:B------:R-:W-:Y:S01]  /*9890*/  SEL R6, R28, R24, P1 ;  /* 0x000000181c067207 */ /* 0x000fe20000800000 */
[----:B------:R-:W-:-:S03]  /*98a0*/  IMAD.MOV.U32 R28, RZ, RZ, 0x1 ;  /* 0x00000001ff1c7424 */ /* 0x000fc600078e00ff */
[C---:B------:R-:W-:Y:S02]  /*98b0*/  DMUL R14, R10.reuse, R2 ;  /* 0x000000020a0e7228 */ /* 0x040fe40000000000 */
[----:B------:R-:W-:-:S06]  /*98c0*/  DMUL R10, R10, R6 ;  /* 0x000000060a0a7228 */ /* 0x000fcc0000000000 */
[----:B------:R-:W-:Y:S02]  /*98d0*/  DMUL R14, R14, R14 ;  /* 0x0000000e0e0e7228 */ /* 0x000fe40000000000 */
[----:B0-----:R-:W-:-:S06]  /*98e0*/  DFMA R24, R28, -R34, 1 ;  /* 0x3ff000001c18742b */ /* 0x001fcc0000000822 */
[----:B------:R-:W-:Y:S02]  /*98f0*/  DFMA R14, R10, R10, R14 ;  /* 0x0000000a0a0e722b */ /* 0x000fe4000000000e */
[----:B------:R-:W-:Y:S01]  /*9900*/  DFMA R32, R24, R24, R24 ;  /* 0x000000181820722b */ /* 0x000fe20000000018 */
[----:B------:R-:W-:-:S05]  /*9910*/  IMAD.MOV.U32 R24, RZ, RZ, RZ ;  /* 0x000000ffff187224 */ /* 0x000fca00078e00ff */
[----:B------:R-:W-:Y:S02]  /*9920*/  DSETP.MIN.AND P0, P1, R14, UR4, PT ;  /* 0x000000040e007e2a */ /* 0x000fe4000b900000 */
[----:B------:R-:W-:Y:S01]  /*9930*/  IMAD.MOV.U32 R10, RZ, RZ, R15 ;  /* 0x000000ffff0a7224 */ /* 0x000fe200078e000f */
[----:B------:R-:W-:-:S04]  /*9940*/  DFMA R32, R28, R32, R28 ;  /* 0x000000201c20722b */ /* 0x000fc8000000001c */
[----:B------:R-:W-:Y:S01]  /*9950*/  FSEL R11, R10, UR6, P0 ;  /* 0x000000060a0b7c08 */ /* 0x000fe20008000000 */
[----:B------:R-:W-:-:S03]  /*9960*/  IMAD.MOV.U32 R10, RZ, RZ, R14 ;  /* 0x000000ffff0a7224 */ /* 0x000fc600078e000e */
[----:B------:R-:W-:Y:S02]  /*9970*/  DFMA R34, R32, -R34, 1 ;  /* 0x3ff000002022742b */ /* 0x000fe40000000822 */
[----:B------:R-:W-:Y:S02]  /*9980*/  SEL R10, R10, UR4, P0 ;  /* 0x000000040a0a7c07 */ /* 0x000fe40008000000 */
[----:B------:R-:W-:Y:S01]  /*9990*/  @P1 LOP3.LUT R11, R13, 0x80000, RZ, 0xfc, !PT ;  /* 0x000800000d0b1812 */ /* 0x000fe200078efcff */
[----:B------:R-:W-:Y:S01]  /*99a0*/  DSETP.NEU.AND P1, PT, R2, RZ, PT ;  /* 0x000000ff0200722a */ /* 0x000fe20003f2d000 */
[----:B------:R-:W-:Y:S01]  /*99b0*/  LOP3.LUT R13, R12, 0x100000, RZ, 0xfc, !PT ;  /* 0x001000000c0d7812 */ /* 0x000fe200078efcff */
[----:B------:R-:W-:Y:S01]  /*99c0*/  IMAD.MOV.U32 R12, RZ, RZ, RZ ;  /* 0x000000ffff0c7224 */ /* 0x000fe200078e00ff */
[----:B------:R-:W0:Y:S01]  /*99d0*/  MUFU.RSQ64H R25, R11 ;  /* 0x0000000b00197308 */ /* 0x000e220000001c00 */
[----:B------:R-:W-:Y:S01]  /*99e0*/  DFMA R34, R32, R34, R32 ;  /* 0x000000222022722b */ /* 0x000fe20000000020 */
[----:B------:R-:W-:Y:S01]  /*99f0*/  ISETP.GE.U32.AND P0, PT, R3, 0x7ff00000, PT ;  /* 0x7ff000000300780c */ /* 0x000fe20003f06070 */
[----:B------:R-:W-:-:S02]  /*9a00*/  IMAD.MOV.U32 R32, RZ, RZ, 0x0 ;  /* 0x00000000ff207424 */ /* 0x000fc400078e00ff */
[----:B------:R-:W-:-:S04]  /*9a10*/  IMAD.MOV.U32 R33, RZ, RZ, 0x3fd80000 ;  /* 0x3fd80000ff217424 */ /* 0x000fc800078e00ff */
[----:B------:R-:W-:Y:S02]  /*9a20*/  DMUL R36, R34, R22 ;  /* 0x0000001622247228 */ /* 0x000fe40000000000 */
[----:B0-----:R-:W-:-:S08]  /*9a30*/  DMUL R28, R24, R24 ;  /* 0x00000018181c7228 */ /* 0x001fd00000000000 */
[----:B------:R-:W-:Y:S02]  /*9a40*/  DFMA R28, R10, -R28, 1 ;  /* 0x3ff000000a1c742b */ /* 0x000fe4000000081c */
[----:B------:R-:W-:-:S06]  /*9a50*/  DFMA R10, R36, -10, R22 ;  /* 0xc0240000240a782b */ /* 0x000fcc0000000016 */
[----:B------:R-:W-:Y:S02]  /*9a60*/  DFMA R32, R28, R32, 0.5 ;  /* 0x3fe000001c20742b */ /* 0x000fe40000000020 */
[----:B------:R-:W-:Y:S02]  /*9a70*/  DMUL R28, R24, R28 ;  /* 0x0000001c181c7228 */ /* 0x000fe40000000000 */
[----:B------:R-:W-:-:S06]  /*9a80*/  DFMA R10, R34, R10, R36 ;  /* 0x0000000a220a722b */ /* 0x000fcc0000000024 */
[----:B------:R-:W-:-:S08]  /*9a90*/  DFMA R28, R28, R32, R24 ;  /* 0x000000201c1c722b */ /* 0x000fd00000000018 */
[----:B------:R-:W-:-:S08]  /*9aa0*/  DMUL R28, R14, R28 ;  /* 0x0000001c0e1c7228 */ /* 0x000fd00000000000 */
[----:B------:R-:W-:Y:S01]  /*9ab0*/  DMUL R28, R12, R28 ;  /* 0x0000001c0c1c7228 */ /* 0x000fe20000000000 */
[----:B------:R-:W-:-:S05]  /*9ac0*/  FFMA R12, RZ, 2.5625, R11 ;  /* 0x40240000ff0c7823 */ /* 0x000fca000000000b */
[----:B------:R-:W-:-:S04]  /*9ad0*/  FSETP.GT.AND P2, PT, |R12|, 1.469367938527859385e-39, PT ;  /* 0x001000000c00780b */ /* 0x000fc80003f44200 */
[----:B------:R-:W-:Y:S02]  /*9ae0*/  @!P0 FSEL R0, R6, R28, !P1 ;  /* 0x0000001c06008208 */ /* 0x000fe40004800000 */
[----:B------:R-:W-:-:S03]  /*9af0*/  @!P0 FSEL R3, R7, R29, !P1 ;  /* 0x0000001d07038208 */ /* 0x000fc60004800000 */
[----:B------:R-:W-:-:S04]  /*9b00*/  IMAD.MOV.U32 R2, RZ, RZ, R0 ;  /* 0x000000ffff027224 */ /* 0x000fc800078e0000 */
[----:B------:R-:W-:Y:S05]  /*9b10*/  @P2 BRA P3, `(.L_x_243) ;  /* 0x0000000000202947 */ /* 0x000fea0001800000 */
[----:B------:R-:W-:Y:S01]  /*9b20*/  IMAD.MOV.U32 R64, RZ, RZ, R22 ;  /* 0x000000ffff407224 */ /* 0x000fe200078e0016 */
[----:B------:R-:W-:Y:S01]  /*9b30*/  MOV R65, R23 ;  /* 0x0000001700417202 */ /* 0x000fe20000000f00 */
[----:B------:R-:W-:Y:S01]  /*9b40*/  IMAD.MOV.U32 R48, RZ, RZ, RZ ;  /* 0x000000ffff307224 */ /* 0x000fe200078e00ff */
[----:B------:R-:W-:Y:S01]  /*9b50*/  MOV R6, 0x9b80 ;  /* 0x00009b8000067802 */ /* 0x000fe20000000f00 */
[----:B------:R-:W-:-:S07]  /*9b60*/  IMAD.MOV.U32 R49, RZ, RZ, 0x40240000 ;  /* 0x40240000ff317424 */ /* 0x000fce00078e00ff */
[----:B------:R-:W-:Y:S05]  /*9b70*/  CALL.REL.NOINC `($__internal_0_$__cuda_sm20_div_rn_f64_full) ;  /* 0x0000000c00487944 */ /* 0x000fea0003c00000 */
[----:B------:R-:W-:Y:S02]  /*9b80*/  IMAD.MOV.U32 R10, RZ, RZ, R48 ;  /* 0x000000ffff0a7224 */ /* 0x000fe400078e0030 */
[----:B------:R-:W-:-:S07]  /*9b90*/  IMAD.MOV.U32 R11, RZ, RZ, R7 ;  /* 0x000000ffff0b7224 */ /* 0x000fce00078e0007 */
.L_x_243:
[----:B------:R-:W-:Y:S05]  /*9ba0*/  BSYNC.RECONVERGENT B1 ;  /* 0x0000000000017941 */ /* 0x000fea0003800200 */
.L_x_242:
[----:B------:R-:W0:Y:S01]  /*9bb0*/  MUFU.RCP64H R7, 10 ;  /* 0x4024000000077908 */ /* 0x000e220000001800 */
[----:B------:R-:W-:Y:S01]  /*9bc0*/  IMAD.MOV.U32 R12, RZ, RZ, 0x0 ;  /* 0x00000000ff0c7424 */ /* 0x000fe200078e00ff */
[----:B------:R-:W-:Y:S01]  /*9bd0*/  FSETP.GEU.AND P1, PT, |R21|, 6.5827683646048100446e-37, PT ;  /* 0x036000001500780b */ /* 0x000fe20003f2e200 */
[----:B------:R-:W-:Y:S01]  /*9be0*/  IMAD.MOV.U32 R13, RZ, RZ, 0x40240000 ;  /* 0x40240000ff0d7424 */ /* 0x000fe200078e00ff */
[----:B------:R-:W-:Y:S01]  /*9bf0*/  BSSY.RECONVERGENT B1, `(.L_x_244) ;  /* 0x0000015000017945 */ /* 0x000fe20003800200 */
[----:B------:R-:W-:-:S06]  /*9c00*/  IMAD.MOV.U32 R6, RZ, RZ, 0x1 ;  /* 0x00000001ff067424 */ /* 0x000fcc00078e00ff */
[----:B0-----:R-:W-:-:S08]  /*9c10*/  DFMA R14, R6, -R12, 1 ;  /* 0x3ff00000060e742b */ /* 0x001fd0000000080c */
[----:B------:R-:W-:-:S08]  /*9c20*/  DFMA R14, R14, R14, R14 ;  /* 0x0000000e0e0e722b */ /* 0x000fd0000000000e */
[----:B------:R-:W-:-:S08]  /*9c30*/  DFMA R14, R6, R14, R6 ;  /* 0x0000000e060e722b */ /* 0x000fd00000000006 */
[----:B------:R-:W-:-:S08]  /*9c40*/  DFMA R12, R14, -R12, 1 ;  /* 0x3ff000000e0c742b */ /* 0x000fd0000000080c */
[----:B------:R-:W-:-:S08]  /*9c50*/  DFMA R14, R14, R12, R14 ;  /* 0x0000000c0e0e722b */ /* 0x000fd0000000000e */
[----:B------:R-:W-:-:S08]  /*9c60*/  DMUL R12, R14, R20 ;  /* 0x000000140e0c7228 */ /* 0x000fd00000000000 */
[----:B------:R-:W-:-:S08]  /*9c70*/  DFMA R6, R12, -10, R20 ;  /* 0xc02400000c06782b */ /* 0x000fd00000000014 */
[----:B------:R-:W-:-:S10]  /*9c80*/  DFMA R12, R14, R6, R12 ;  /* 0x000000060e0c722b */ /* 0x000fd4000000000c */
[----:B------:R-:W-:-:S05]  /*9c90*/  FFMA R6, RZ, 2.5625, R13 ;  /* 0x40240000ff067823 */ /* 0x000fca000000000d */
[----:B------:R-:W-:-:S13]  /*9ca0*/  FSETP.GT.AND P0, PT, |R6|, 1.469367938527859385e-39, PT ;  /* 0x001000000600780b */ /* 0x000fda0003f04200 */
[----:B------:R-:W-:Y:S05]  /*9cb0*/  @P0 BRA P1, `(.L_x_245) ;  /* 0x0000000000200947 */ /* 0x000fea0000800000 */
[----:B------:R-:W-:Y:S01]  /*9cc0*/  IMAD.MOV.U32 R64, RZ, RZ, R20 ;  /* 0x000000ffff407224 */ /* 0x000fe200078e0014 */
[----:B------:R-:W-:Y:S01]  /*9cd0*/  MOV R6, 0x9d20 ;  /* 0x00009d2000067802 */ /* 0x000fe20000000f00 */
[----:B------:R-:W-:Y:S02]  /*9ce0*/  IMAD.MOV.U32 R65, RZ, RZ, R21 ;  /* 0x000000ffff417224 */ /* 0x000fe400078e0015 */
[----:B------:R-:W-:Y:S02]  /*9cf0*/  IMAD.MOV.U32 R48, RZ, RZ, RZ ;  /* 0x000000ffff307224 */ /* 0x000fe400078e00ff */
[----:B------:R-:W-:-:S07]  /*9d00*/  IMAD.MOV.U32 R49, RZ, RZ, 0x40240000 ;  /* 0x40240000ff317424 */ /* 0x000fce00078e00ff */
[----:B------:R-:W-:Y:S05]  /*9d10*/  CALL.REL.NOINC `($__internal_0_$__cuda_sm20_div_rn_f64_full) ;  /* 0x0000000800e07944 */ /* 0x000fea0003c00000 */
[----:B------:R-:W-:Y:S02]  /*9d20*/  IMAD.MOV.U32 R12, RZ, RZ, R48 ;  /* 0x000000ffff0c7224 */ /* 0x000fe400078e0030 */
[----:B------:R-:W-:-:S07]  /*9d30*/  IMAD.MOV.U32 R13, RZ, RZ, R7 ;  /* 0x000000ffff0d7224 */ /* 0x000fce00078e0007 */
.L_x_245:
[----:B------:R-:W-:Y:S05]  /*9d40*/  BSYNC.RECONVERGENT B1 ;  /* 0x0000000000017941 */ /* 0x000fea0003800200 */
.L_x_244:
[----:B------:R-:W0:Y:S01]  /*9d50*/  MUFU.RCP64H R7, R3 ;  /* 0x0000000300077308 */ /* 0x000e220000001800 */
[----:B------:R-:W-:Y:S01]  /*9d60*/  IMAD.MOV.U32 R6, RZ, RZ, 0x1 ;  /* 0x00000001ff067424 */ /* 0x000fe200078e00ff */
[----:B------:R-:W-:Y:S01]  /*9d70*/  UMOV UR4, 0x9999999a ;  /* 0x9999999a00047882 */ /* 0x000fe20000000000 */
[----:B------:R-:W-:Y:S01]  /*9d80*/  UMOV UR5, 0x3fa99999 ;  /* 0x3fa9999900057882 */ /* 0x000fe20000000000 */
[----:B------:R-:W1:Y:S01]  /*9d90*/  LDCU.64 UR10, c[0x0][0x3d0] ;  /* 0x00007a00ff0a77ac */ /* 0x000e620008000a00 */
[----:B------:R-:W-:Y:S01]  /*9da0*/  DMUL R64, R8, UR4 ;  /* 0x0000000408407c28 */ /* 0x000fe20008000000 */
[----:B------:R-:W-:Y:S01]  /*9db0*/  BSSY.RECONVERGENT B1, `(.L_x_246) ;  /* 0x0000018000017945 */ /* 0x000fe20003800200 */
[----:B------:R-:W-:Y:S01]  /*9dc0*/  DMUL R18, R18, 400 ;  /* 0x4079000012127828 */ /* 0x000fe20000000000 */
[----:B------:R-:W2:Y:S01]  /*9dd0*/  LDCU.128 UR4, c[0x0][0x3c0] ;  /* 0x00007800ff0477ac */ /* 0x000ea20008000c00 */
[----:B------:R-:W-:-:S06]  /*9de0*/  DMUL R16, R16, 400 ;  /* 0x4079000010107828 */ /* 0x000fcc0000000000 */
[----:B------:R-:W-:Y:S01]  /*9df0*/  FSETP.GEU.AND P1, PT, |R65|, 6.5827683646048100446e-37, PT ;  /* 0x036000004100780b */ /* 0x000fe20003f2e200 */
[----:B0-----:R-:W-:-:S08]  /*9e00*/  DFMA R14, -R2, R6, 1 ;  /* 0x3ff00000020e742b */ /* 0x001fd00000000106 */
[----:B------:R-:W-:Y:S02]  /*9e10*/  DFMA R14, R14, R14, R14 ;  /* 0x0000000e0e0e722b */ /* 0x000fe4000000000e */
[----:B--2---:R-:W-:-:S06]  /*9e20*/  DMUL R10, R10, UR4 ;  /* 0x000000040a0a7c28 */ /* 0x004fcc0008000000 */
[----:B------:R-:W-:Y:S02]  /*9e30*/  DFMA R14, R6, R14, R6 ;  /* 0x0000000e060e722b */ /* 0x000fe40000000006 */
[----:B------:R-:W-:-:S06]  /*9e40*/  DFMA R10, R18, UR6, -R10 ;  /* 0x00000006120a7c2b */ /* 0x000fcc000800080a */
[----:B------:R-:W-:Y:S02]  /*9e50*/  DFMA R6, -R2, R14, 1 ;  /* 0x3ff000000206742b */ /* 0x000fe4000000010e */
[----:B-1----:R-:W-:-:S06]  /*9e60*/  DFMA R30, R30, UR10, R10 ;  /* 0x0000000a1e1e7c2b */ /* 0x002fcc000800000a */
        /* <DEDUP_REMOVED lines=12> */
.L_x_247:
[----:B------:R-:W-:Y:S05]  /*9f30*/  BSYNC.RECONVERGENT B1 ;  /* 0x0000000000017941 */ /* 0x000fea0003800200 */
.L_x_246:
[----:B------:R-:W0:Y:S01]  /*9f40*/  MUFU.RCP64H R9, R3 ;  /* 0x0000000300097308 */ /* 0x000e220000001800 */
[----:B------:R-:W-:Y:S01]  /*9f50*/  IMAD.MOV.U32 R8, RZ, RZ, 0x1 ;  /* 0x00000001ff087424 */ /* 0x000fe200078e00ff */
[----:B------:R-:W-:Y:S01]  /*9f60*/  UMOV UR4, 0x9999999a ;  /* 0x9999999a00047882 */ /* 0x000fe20000000000 */
[----:B------:R-:W-:Y:S01]  /*9f70*/  UMOV UR5, 0x3fa99999 ;  /* 0x3fa9999900057882 */ /* 0x000fe20000000000 */
[----:B------:R-:W1:Y:S01]  /*9f80*/  LDCU.128 UR12, c[0x0][0x3c0] ;  /* 0x00007800ff0c77ac */ /* 0x000e620008000c00 */
[----:B------:R-:W-:Y:S01]  /*9f90*/  DMUL R64, R4, UR4 ;  /* 0x0000000404407c28 */ /* 0x000fe20008000000 */
[----:B------:R-:W-:Y:S01]  /*9fa0*/  BSSY.RECONVERGENT B1, `(.L_x_248) ;  /* 0x0000019000017945 */ /* 0x000fe20003800200 */
[----:B------:R-:W2:Y:S01]  /*9fb0*/  LDCU.128 UR16, c[0x0][0x3d0] ;  /* 0x00007a00ff1077ac */ /* 0x000ea20008000c00 */
[----:B------:R-:W3:Y:S07]  /*9fc0*/  LDCU.64 UR4, c[0x0][0x3e0] ;  /* 0x00007c00ff0477ac */ /* 0x000eee0008000a00 */
[----:B------:R-:W-:Y:S01]  /*9fd0*/  FSETP.GEU.AND P1, PT, |R65|, 6.5827683646048100446e-37, PT ;  /* 0x036000004100780b */ /* 0x000fe20003f2e200 */
[----:B0-----:R-:W-:-:S02]  /*9fe0*/  DFMA R10, -R2, R8, 1 ;  /* 0x3ff00000020a742b */ /* 0x001fc40000000108 */
[----:B-1----:R-:W-:-:S06]  /*9ff0*/  DMUL R12, R12, UR12 ;  /* 0x0000000c0c0c7c28 */ /* 0x002fcc0008000000 */
[----:B------:R-:W-:Y:S02]  /*a000*/  DFMA R10, R10, R10, R10 ;  /* 0x0000000a0a0a722b */ /* 0x000fe4000000000a */
[----:B--2---:R-:W-:Y:S02]  /*a010*/  DFMA R30, R6, UR18, R30 ;  /* 0x00000012061e7c2b */ /* 0x004fe4000800001e */
[----:B------:R-:W-:-:S04]  /*a020*/  DFMA R12, R16, UR14, -R12 ;  /* 0x0000000e100c7c2b */ /* 0x000fc8000800080c */
[----:B------:R-:W-:Y:S02]  /*a030*/  DFMA R10, R8, R10, R8 ;  /* 0x0000000a080a722b */ /* 0x000fe40000000008 */
[----:B---3--:R-:W-:Y:S02]  /*a040*/  DFMA R42, R42, UR4, R30 ;  /* 0x000000042a2a7c2b */ /* 0x008fe4000800001e */
[----:B------:R-:W-:-:S04]  /*a050*/  DFMA R26, R26, UR16, R12 ;  /* 0x000000101a1a7c2b */ /* 0x000fc8000800000c */
        /* <DEDUP_REMOVED lines=13> */
.L_x_249:
[----:B------:R-:W-:Y:S05]  /*a130*/  BSYNC.RECONVERGENT B1 ;  /* 0x0000000000017941 */ /* 0x000fea0003800200 */
.L_x_248:
[----:B------:R-:W0:Y:S01]  /*a140*/  LDCU.64 UR4, c[0x0][0x3d8] ;  /* 0x00007b00ff0477ac */ /* 0x000e220008000a00 */
[----:B------:R-:W-:Y:S01]  /*a150*/  DADD R8, -RZ, |R42| ;  /* 0x00000000ff087229 */ /* 0x000fe2000000052a */
[----:B------:R-:W-:Y:S01]  /*a160*/  IMAD.MOV.U32 R4, RZ, RZ, RZ ;  /* 0x000000ffff047224 */ /* 0x000fe200078e00ff */
[----:B------:R-:W-:Y:S01]  /*a170*/  BSSY.RECONVERGENT B1, `(.L_x_250) ;  /* 0x000004c000017945 */ /* 0x000fe20003800200 */
[----:B------:R-:W1:Y:S01]  /*a180*/  LDCU.64 UR6, c[0x0][0x3e0] ;  /* 0x00007c00ff0677ac */ /* 0x000e620008000a00 */
[----:B------:R-:W-:Y:S02]  /*a190*/  IMAD.MOV.U32 R12, RZ, RZ, 0x0 ;  /* 0x00000000ff0c7424 */ /* 0x000fe400078e00ff */
[----:B------:R-:W-:Y:S01]  /*a1a0*/  IMAD.MOV.U32 R13, RZ, RZ, 0x3fd80000 ;  /* 0x3fd80000ff0d7424 */ /* 0x000fe200078e00ff */
[----:B0-----:R-:W-:Y:S01]  /*a1b0*/  DFMA R26, R48, UR4, R26 ;  /* 0x00000004301a7c2b */ /* 0x001fe2000800001a */
[----:B------:R-:W-:Y:S01]  /*a1c0*/  UMOV UR4, 0xffffffff ;  /* 0xffffffff00047882 */ /* 0x000fe20000000000 */
[----:B------:R-:W-:-:S06]  /*a1d0*/  UMOV UR5, 0x7fefffff ;  /* 0x7fefffff00057882 */ /* 0x000fcc0000000000 */
[----:B-1----:R-:W-:Y:S01]  /*a1e0*/  DFMA R40, R40, UR6, R26 ;  /* 0x0000000628287c2b */ /* 0x002fe2000800001a */
[----:B------:R-:W-:-:S07]  /*a1f0*/  UMOV UR6, UR5 ;  /* 0x0000000500067c82 */ /* 0x000fce0008000000 */
[----:B------:R-:W-:-:S10]  /*a200*/  DADD R10, -RZ, |R40| ;  /* 0x00000000ff0a7229 */ /* 0x000fd40000000528 */
        /* <DEDUP_REMOVED lines=12> */
[----:B------:R-:W-:-:S06]  /*a2d0*/  DMUL R4, R4, R14 ;  /* 0x0000000e04047228 */ /* 0x000fcc0000000000 */
        /* <DEDUP_REMOVED lines=8> */
[----:B------:R-:W-:Y:S01]  /*a360*/  @P1 LOP3.LUT R5, R8, 0x80000, RZ, 0xfc, !PT ;  /* 0x0008000008051812 */ /* 0x000fe200078efcff */
[----:B------:R-:W-:Y:S01]  /*a370*/  IMAD.MOV.U32 R8, RZ, RZ, RZ ;  /* 0x000000ffff087224 */ /* 0x000fe200078e00ff */
[----:B------:R-:W-:Y:S02]  /*a380*/  ISETP.GE.U32.AND P1, PT, R3, 0x7ff00000, PT ;  /* 0x7ff000000300780c */ /* 0x000fe40003f26070 */
[----:B------:R-:W0:Y:S03]  /*a390*/  MUFU.RSQ64H R9, R5 ;  /* 0x0000000500097308 */ /* 0x000e260000001c00 */
        /* <DEDUP_REMOVED lines=11> */
[----:B------:R-:W-:-:S14]  /*a450*/  DSETP.GT.AND P0, PT, R2, RZ, PT ;  /* 0x000000ff0200722a */ /* 0x000fdc0003f04000 */
[----:B------:R-:W-:Y:S05]  /*a460*/  @!P0 BRA `(.L_x_251) ;  /* 0x0000000000708947 */ /* 0x000fea0003800000 */
[----:B------:R-:W0:Y:S01]  /*a470*/  MUFU.RCP64H R5, R3 ;  /* 0x0000000300057308 */ /* 0x000e220000001800 */
[----:B------:R-:W-:Y:S01]  /*a480*/  IMAD.MOV.U32 R4, RZ, RZ, 0x1 ;  /* 0x00000001ff047424 */ /* 0x000fe200078e00ff */
[----:B------:R-:W1:Y:S01]  /*a490*/  LDCU.64 UR4, c[0x0][0x3e8] ;  /* 0x00007d00ff0477ac */ /* 0x000e620008000a00 */
[----:B------:R-:W2:Y:S01]  /*a4a0*/  LDC R0, c[0x0][0x3ec] ;  /* 0x0000fb00ff007b82 */ /* 0x000ea20000000800 */
[----:B------:R-:W-:Y:S03]  /*a4b0*/  BSSY.RECONVERGENT B2, `(.L_x_252) ;  /* 0x0000015000027945 */ /* 0x000fe60003800200 */
[----:B0-----:R-:W-:-:S08]  /*a4c0*/  DFMA R6, -R2, R4, 1 ;  /* 0x3ff000000206742b */ /* 0x001fd00000000104 */
[----:B------:R-:W-:Y:S01]  /*a4d0*/  DFMA R6, R6, R6, R6 ;  /* 0x000000060606722b */ /* 0x000fe20000000006 */
[----:B--2---:R-:W-:-:S07]  /*a4e0*/  FSETP.GEU.AND P1, PT, |R0|, 6.5827683646048100446e-37, PT ;  /* 0x036000000000780b */ /* 0x004fce0003f2e200 */
[----:B------:R-:W-:-:S08]  /*a4f0*/  DFMA R6, R4, R6, R4 ;  /* 0x000000060406722b */ /* 0x000fd00000000004 */
[----:B------:R-:W-:-:S08]  /*a500*/  DFMA R4, -R2, R6, 1 ;  /* 0x3ff000000204742b */ /* 0x000fd00000000106 */
[----:B------:R-:W-:-:S08]  /*a510*/  DFMA R4, R6, R4, R6 ;  /* 0x000000040604722b */ /* 0x000fd00000000006 */
[----:B-1----:R-:W-:-:S08]  /*a520*/  DMUL R48, R4, UR4 ;  /* 0x0000000404307c28 */ /* 0x002fd00008000000 */
[----:B------:R-:W-:-:S08]  /*a530*/  DFMA R6, -R2, R48, UR4 ;  /* 0x0000000402067e2b */ /* 0x000fd00008000130 */
[----:B------:R-:W-:-:S10]  /*a540*/  DFMA R48, R4, R6, R48 ;  /* 0x000000060430722b */ /* 0x000fd40000000030 */
[----:B------:R-:W-:-:S05]  /*a550*/  FFMA R4, RZ, R3, R49 ;  /* 0x00000003ff047223 */ /* 0x000fca0000000031 */
        /* <DEDUP_REMOVED lines=10> */
.L_x_253:
[----:B------:R-:W-:Y:S05]  /*a600*/  BSYNC.RECONVERGENT B2 ;  /* 0x0000000000027941 */ /* 0x000fea0003800200 */
.L_x_252:
[-C--:B------:R-:W-:Y:S02]  /*a610*/  DMUL R42, R42, R48.reuse ;  /* 0x000000302a2a7228 */ /* 0x080fe40000000000 */
[----:B------:R-:W-:-:S11]  /*a620*/  DMUL R40, R40, R48 ;  /* 0x0000003028287228 */ /* 0x000fd60000000000 */
.L_x_251:
[----:B------:R-:W-:Y:S05]  /*a630*/  BSYNC.RECONVERGENT B1 ;  /* 0x0000000000017941 */ /* 0x000fea0003800200 */
.L_x_250:
[----:B------:R-:W-:Y:S01]  /*a640*/  DADD R44, R44, R42 ;  /* 0x000000002c2c7229 */ /* 0x000fe2000000002a */
[----:B------:R-:W-:Y:S07]  /*a650*/  BSSY.RECONVERGENT B0, `(.L_x_254) ;  /* 0x000000a000007945 */ /* 0x000fee0003800200 */
[----:B------:R-:W-:-:S14]  /*a660*/  DSETP.GE.AND P0, PT, R44, RZ, PT ;  /* 0x000000ff2c00722a */ /* 0x000fdc0003f06000 */
[----:B------:R-:W-:Y:S05]  /*a670*/  @!P0 BRA `(.L_x_255) ;  /* 0x0000000000148947 */ /* 0x000fea0003800000 */
[----:B------:R-:W0:Y:S02]  /*a680*/  LDC.64 R2, c[0x0][0x390] ;  /* 0x0000e400ff027b82 */ /* 0x000e240000000a00 */
[----:B0-----:R-:W-:-:S14]  /*a690*/  DSETP.GEU.AND P0, PT, R44, R2, PT ;  /* 0x000000022c00722a */ /* 0x001fdc0003f0e000 */
[----:B------:R-:W-:Y:S05]  /*a6a0*/  @!P0 BRA `(.L_x_256) ;  /* 0x0000000000108947 */ /* 0x000fea0003800000 */
[----:B------:R-:W-:Y:S01]  /*a6b0*/  DADD R44, R44, -R2 ;  /* 0x000000002c2c7229 */ /* 0x000fe20000000802 */
[----:B------:R-:W-:Y:S10]  /*a6c0*/  BRA `(.L_x_256) ;  /* 0x0000000000087947 */ /* 0x000ff40003800000 */
.L_x_255:
[----:B------:R-:W0:Y:S02]  /*a6d0*/  LDCU.64 UR4, c[0x0][0x390] ;  /* 0x00007200ff0477ac */ /* 0x000e240008000a00 */
[----:B0-----:R-:W-:-:S11]  /*a6e0*/  DADD R44, R44, UR4 ;  /* 0x000000042c2c7e29 */ /* 0x001fd60008000000 */
.L_x_256:
[----:B------:R-:W-:Y:S05]  /*a6f0*/  BSYNC.RECONVERGENT B0 ;  /* 0x0000000000007941 */ /* 0x000fea0003800200 */
.L_x_254:
[----:B------:R-:W0:Y:S01]  /*a700*/  S2R R5, SR_TID.X ;  /* 0x0000000000057919 */ /* 0x000e220000002100 */
[----:B------:R-:W0:Y:S01]  /*a710*/  S2UR UR4, SR_CTAID.X ;  /* 0x00000000000479c3 */ /* 0x000e220000002500 */
[----:B------:R-:W1:Y:S01]  /*a720*/  LDCU UR5, c[0x0][0x384] ;  /* 0x00007080ff0577ac */ /* 0x000e620008000800 */
[----:B------:R-:W-:Y:S01]  /*a730*/  DADD R46, R46, R40 ;  /* 0x000000002e2e7229 */ /* 0x000fe20000000028 */
[----:B------:R-:W-:Y:S05]  /*a740*/  BSSY.RECONVERGENT B0, `(.L_x_257) ;  /* 0x0000011000007945 */ /* 0x000fea0003800200 */
[----:B------:R-:W0:Y:S02]  /*a750*/  LDC R0, c[0x0][0x360] ;  /* 0x0000d800ff007b82 */ /* 0x000e240000000800 */
[----:B------:R-:W-:-:S06]  /*a760*/  DSETP.GE.AND P0, PT, R46, RZ, PT ;  /* 0x000000ff2e00722a */ /* 0x000fcc0003f06000 */
[----:B------:R-:W2:Y:S01]  /*a770*/  LDC.64 R2, c[0x0][0x3f8] ;  /* 0x0000fe00ff027b82 */ /* 0x000ea20000000a00 */
[----:B0-----:R-:W-:-:S04]  /*a780*/  IMAD R0, R0, UR4, R5 ;  /* 0x0000000400007c24 */ /* 0x001fc8000f8e0205 */
[----:B-1----:R-:W-:-:S04]  /*a790*/  VIADD R0, R0, UR5 ;  /* 0x0000000500007c36 */ /* 0x002fc80008000000 */
[----:B------:R-:W-:-:S04]  /*a7a0*/  IMAD.SHL.U32 R5, R0, 0x4, RZ ;  /* 0x0000000400057824 */ /* 0x000fc800078e00ff */
[----:B--2---:R-:W-:-:S05]  /*a7b0*/  IMAD.WIDE R2, R5, 0x8, R2 ;  /* 0x0000000805027825 */ /* 0x004fca00078e0202 */
[----:B------:R0:W-:Y:S01]  /*a7c0*/  STG.E.64 desc[UR8][R2.64], R44 ;  /* 0x0000002c02007986 */ /* 0x0001e2000c101b08 */
[----:B------:R-:W-:Y:S05]  /*a7d0*/  @!P0 BRA `(.L_x_258) ;  /* 0x0000000000148947 */ /* 0x000fea0003800000 */
[----:B------:R-:W1:Y:S02]  /*a7e0*/  LDC.64 R4, c[0x0][0x398] ;  /* 0x0000e600ff047b82 */ /* 0x000e640000000a00 */
[----:B-1----:R-:W-:-:S14]  /*a7f0*/  DSETP.GEU.AND P0, PT, R46, R4, PT ;  /* 0x000000042e00722a */ /* 0x002fdc0003f0e000 */
[----:B------:R-:W-:Y:S05]  /*a800*/  @!P0 BRA `(.L_x_259) ;  /* 0x0000000000108947 */ /* 0x000fea0003800000 */
[----:B------:R-:W-:Y:S01]  /*a810*/  DADD R46, R46, -R4 ;  /* 0x000000002e2e7229 */ /* 0x000fe20000000804 */
[----:B------:R-:W-:Y:S10]  /*a820*/  BRA `(.L_x_259) ;  /* 0x0000000000087947 */ /* 0x000ff40003800000 */
.L_x_258:
[----:B------:R-:W1:Y:S02]  /*a830*/  LDCU.64 UR4, c[0x0][0x398] ;  /* 0x00007300ff0477ac */ /* 0x000e640008000a00 */
[----:B-1----:R-:W-:-:S11]  /*a840*/  DADD R46, R46, UR4 ;  /* 0x000000042e2e7e29 */ /* 0x002fd60008000000 */
.L_x_259:
[----:B------:R-:W-:Y:S05]  /*a850*/  BSYNC.RECONVERGENT B0 ;  /* 0x0000000000007941 */ /* 0x000fea0003800200 */
.L_x_257:
[----:B------:R-:W-:Y:S04]  /*a860*/  STG.E.64 desc[UR8][R2.64+0x8], R46 ;  /* 0x0000082e02007986 */ /* 0x000fe8000c101b08 */
[----:B------:R-:W-:Y:S04]  /*a870*/  STG.E.64 desc[UR8][R2.64+0x10], R42 ;  /* 0x0000102a02007986 */ /* 0x000fe8000c101b08 */
[----:B------:R-:W-:Y:S01]  /*a880*/  STG.E.64 desc[UR8][R2.64+0x18], R40 ;  /* 0x0000182802007986 */ /* 0x000fe2000c101b08 */
[----:B------:R-:W-:Y:S05]  /*a890*/  EXIT ;  /* 0x000000000000794d */ /* 0x000fea0003800000 */
        .weak           $__internal_0_$__cuda_sm20_div_rn_f64_full
        .type           $__internal_0_$__cuda_sm20_div_rn_f64_full,@function
        .size           $__internal_0_$__cuda_sm20_div_rn_f64_full,($flockers$__internal_accurate_pow - $__internal_0_$__cuda_sm20_div_rn_f64_full)
$__internal_0_$__cuda_sm20_div_rn_f64_full:
[C---:B------:R-:W-:Y:S01]  /*a8a0*/  FSETP.GEU.AND P2, PT, |R49|.reuse, 1.469367938527859385e-39, PT ;  /* 0x001000003100780b */ /* 0x040fe20003f4e200 */
[--C-:B------:R-:W-:Y:S01]  /*a8b0*/  IMAD.MOV.U32 R52, RZ, RZ, R48.reuse ;  /* 0x000000ffff347224 */ /* 0x100fe200078e0030 */
[----:B------:R-:W-:Y:S01]  /*a8c0*/  LOP3.LUT R7, R49, 0x800fffff, RZ, 0xc0, !PT ;  /* 0x800fffff31077812 */ /* 0x000fe200078ec0ff */
[----:B------:R-:W-:Y:S01]  /*a8d0*/  IMAD.MOV.U32 R53, RZ, RZ, R49 ;  /* 0x000000ffff357224 */ /* 0x000fe200078e0031 */
[----:B------:R-:W-:Y:S01]  /*a8e0*/  FSETP.GEU.AND P0, PT, |R65|, 1.469367938527859385e-39, PT ;  /* 0x001000004100780b */ /* 0x000fe20003f0e200 */
[----:B------:R-:W-:Y:S01]  /*a8f0*/  IMAD.MOV.U32 R54, RZ, RZ, R48 ;  /* 0x000000ffff367224 */ /* 0x000fe200078e0030 */
[----:B------:R-:W-:Y:S01]  /*a900*/  LOP3.LUT R55, R7, 0x3ff00000, RZ, 0xfc, !PT ;  /* 0x3ff0000007377812 */ /* 0x000fe200078efcff */
[----:B------:R-:W-:Y:S01]  /*a910*/  IMAD.MOV.U32 R60, RZ, RZ, 0x1 ;  /* 0x00000001ff3c7424 */ /* 0x000fe200078e00ff */
[----:B------:R-:W-:Y:S01]  /*a920*/  LOP3.LUT R7, R65, 0x7ff00000, RZ, 0xc0, !PT ;  /* 0x7ff0000041077812 */ /* 0x000fe200078ec0ff */
[----:B------:R-:W-:Y:S01]  /*a930*/  BSSY.RECONVERGENT B0, `(.L_x_260) ;  /* 0x0000055000007945 */ /* 0x000fe20003800200 */
[----:B------:R-:W-:-:S03]  /*a940*/  LOP3.LUT R51, R49, 0x7ff00000, RZ, 0xc0, !PT ;  /* 0x7ff0000031337812 */ /* 0x000fc600078ec0ff */
[----:B------:R-:W-:Y:S01]  /*a950*/  @!P2 DMUL R54, R52, 8.98846567431157953865e+307 ;  /* 0x7fe000003436a828 */ /* 0x000fe20000000000 */
[----:B------:R-:W-:-:S03]  /*a960*/  ISETP.GE.U32.AND P4, PT, R7, R51, PT ;  /* 0x000000330700720c */ /* 0x000fc60003f86070 */
[----:B------:R-:W-:Y:S01]  /*a970*/  @!P0 LOP3.LUT R48, R53, 0x7ff00000, RZ, 0xc0, !PT ;  /* 0x7ff0000035308812 */ /* 0x000fe200078ec0ff */
[----:B------:R-:W-:Y:S01]  /*a980*/  @!P0 IMAD.MOV.U32 R66, RZ, RZ, RZ ;  /* 0x000000ffff428224 */ /* 0x000fe200078e00ff */
[----:B------:R-:W0:Y:S02]  /*a990*/  MUFU.RCP64H R61, R55 ;  /* 0x00000037003d7308 */ /* 0x000e240000001800 */
[----:B------:R-:W-:Y:S01]  /*a9a0*/  @!P0 ISETP.GE.U32.AND P3, PT, R7, R48, PT ;  /* 0x000000300700820c */ /* 0x000fe20003f66070 */
[----:B------:R-:W-:Y:S01]  /*a9b0*/  IMAD.MOV.U32 R48, RZ, RZ, 0x1ca00000 ;  /* 0x1ca00000ff307424 */ /* 0x000fe200078e00ff */
[----:B------:R-:W-:-:S04]  /*a9c0*/  @!P2 LOP3.LUT R51, R55, 0x7ff00000, RZ, 0xc0, !PT ;  /* 0x7ff000003733a812 */ /* 0x000fc800078ec0ff */
[C---:B------:R-:W-:Y:S02]  /*a9d0*/  @!P0 SEL R49, R48.reuse, 0x63400000, !P3 ;  /* 0x6340000030318807 */ /* 0x040fe40005800000 */
[----:B------:R-:W-:Y:S02]  /*a9e0*/  SEL R50, R48, 0x63400000, !P4 ;  /* 0x6340000030327807 */ /* 0x000fe40006000000 */
[----:B------:R-:W-:-:S04]  /*a9f0*/  @!P0 LOP3.LUT R49, R49, 0x80000000, R65, 0xf8, !PT ;  /* 0x8000000031318812 */ /* 0x000fc800078ef841 */
[----:B------:R-:W-:Y:S01]  /*aa00*/  @!P0 LOP3.LUT R67, R49, 0x100000, RZ, 0xfc, !PT ;  /* 0x0010000031438812 */ /* 0x000fe200078efcff */
[----:B0-----:R-:W-:-:S08]  /*aa10*/  DFMA R56, R60, -R54, 1 ;  /* 0x3ff000003c38742b */ /* 0x001fd00000000836 */
[----:B------:R-:W-:-:S08]  /*aa20*/  DFMA R56, R56, R56, R56 ;  /* 0x000000383838722b */ /* 0x000fd00000000038 */
[----:B------:R-:W-:Y:S01]  /*aa30*/  DFMA R60, R60, R56, R60 ;  /* 0x000000383c3c722b */ /* 0x000fe2000000003c */
[----:B------:R-:W-:Y:S01]  /*aa40*/  LOP3.LUT R57, R50, 0x800fffff, R65, 0xf8, !PT ;  /* 0x800fffff32397812 */ /* 0x000fe200078ef841 */
[----:B------:R-:W-:Y:S02]  /*aa50*/  IMAD.MOV.U32 R56, RZ, RZ, R64 ;  /* 0x000000ffff387224 */ /* 0x000fe400078e0040 */
[----:B------:R-:W-:-:S04]  /*aa60*/  IMAD.MOV.U32 R50, RZ, RZ, R7 ;  /* 0x000000ffff327224 */ /* 0x000fc800078e0007 */
[----:B------:R-:W-:Y:S02]  /*aa70*/  DFMA R58, R60, -R54, 1 ;  /* 0x3ff000003c3a742b */ /* 0x000fe40000000836 */
[----:B------:R-:W-:-:S06]  /*aa80*/  @!P0 DFMA R56, R56, 2, -R66 ;  /* 0x400000003838882b */ /* 0x000fcc0000000842 */
[----:B------:R-:W-:-:S04]  /*aa90*/  DFMA R60, R60, R58, R60 ;  /* 0x0000003a3c3c722b */ /* 0x000fc8000000003c */
[----:B------:R-:W-:-:S04]  /*aaa0*/  @!P0 LOP3.LUT R50, R57, 0x7ff00000, RZ, 0xc0, !PT ;  /* 0x7ff0000039328812 */ /* 0x000fc800078ec0ff */
[----:B------:R-:W-:Y:S01]  /*aab0*/  DMUL R58, R60, R56 ;  /* 0x000000383c3a7228 */ /* 0x000fe20000000000 */
[----:B------:R-:W-:-:S05]  /*aac0*/  VIADD R49, R50, 0xffffffff ;  /* 0xffffffff32317836 */ /* 0x000fca0000000000 */
[----:B------:R-:W-:Y:S01]  /*aad0*/  ISETP.GT.U32.AND P0, PT, R49, 0x7feffffe, PT ;  /* 0x7feffffe3100780c */ /* 0x000fe20003f04070 */
[----:B------:R-:W-:Y:S01]  /*aae0*/  VIADD R49, R51, 0xffffffff ;  /* 0xffffffff33317836 */ /* 0x000fe20000000000 */
[----:B------:R-:W-:-:S04]  /*aaf0*/  DFMA R66, R58, -R54, R56 ;  /* 0x800000363a42722b */ /* 0x000fc80000000038 */
[----:B------:R-:W-:-:S04]  /*ab00*/  ISETP.GT.U32.OR P0, PT, R49, 0x7feffffe, P0 ;  /* 0x7feffffe3100780c */ /* 0x000fc80000704470 */
[----:B------:R-:W-:-:S09]  /*ab10*/  DFMA R58, R60, R66, R58 ;  /* 0x000000423c3a722b */ /* 0x000fd2000000003a */
[----:B------:R-:W-:Y:S05]  /*ab20*/  @P0 BRA `(.L_x_261) ;  /* 0x0000000000740947 */ /* 0x000fea0003800000 */
[----:B------:R-:W-:-:S04]  /*ab30*/  LOP3.LUT R50, R53, 0x7ff00000, RZ, 0xc0, !PT ;  /* 0x7ff0000035327812 */ /* 0x000fc800078ec0ff */
[CC--:B------:R-:W-:Y:S02]  /*ab40*/  VIADDMNMX R49, R7.reuse, -R50.reuse, 0xb9600000, !PT ;  /* 0xb960000007317446 */ /* 0x0c0fe40007800932 */
[----:B------:R-:W-:Y:S01]  /*ab50*/  ISETP.GE.U32.AND P0, PT, R7, R50, PT ;  /* 0x000000320700720c */ /* 0x000fe20003f06070 */
[----:B------:R-:W-:Y:S01]  /*ab60*/  IMAD.MOV.U32 R50, RZ, RZ, RZ ;  /* 0x000000ffff327224 */ /* 0x000fe200078e00ff */
[----:B------:R-:W-:Y:S02]  /*ab70*/  VIMNMX R49, PT, PT, R49, 0x46a00000, PT ;  /* 0x46a0000031317848 */ /* 0x000fe40003fe0100 */
[----:B------:R-:W-:-:S05]  /*ab80*/  SEL R48, R48, 0x63400000, !P0 ;  /* 0x6340000030307807 */ /* 0x000fca0004000000 */
[----:B------:R-:W-:-:S05]  /*ab90*/  IMAD.IADD R48, R49, 0x1, -R48 ;  /* 0x0000000131307824 */ /* 0x000fca00078e0a30 */
[----:B------:R-:W-:-:S06]  /*aba0*/  IADD3 R51, PT, PT, R48, 0x7fe00000, RZ ;  /* 0x7fe0000030337810 */ /* 0x000fcc0007ffe0ff */
[----:B------:R-:W-:-:S10]  /*abb0*/  DMUL R60, R58, R50 ;  /* 0x000000323a3c7228 */ /* 0x000fd40000000000 */
[----:B------:R-:W-:-:S13]  /*abc0*/  FSETP.GTU.AND P0, PT, |R61|, 1.469367938527859385e-39, PT ;  /* 0x001000003d00780b */ /* 0x000fda0003f0c200 */
[----:B------:R-:W-:Y:S05]  /*abd0*/  @P0 BRA `(.L_x_262) ;  /* 0x0000000000a80947 */ /* 0x000fea0003800000 */
[----:B------:R-:W-:Y:S01]  /*abe0*/  DFMA R54, R58, -R54, R56 ;  /* 0x800000363a36722b */ /* 0x000fe20000000038 */
[----:B------:R-:W-:-:S09]  /*abf0*/  IMAD.MOV.U32 R52, RZ, RZ, RZ ;  /* 0x000000ffff347224 */ /* 0x000fd200078e00ff */
[C---:B------:R-:W-:Y:S02]  /*ac00*/  FSETP.NEU.AND P0, PT, R55.reuse, RZ, PT ;  /* 0x000000ff3700720b */ /* 0x040fe40003f0d000 */
[----:B------:R-:W-:-:S04]  /*ac10*/  LOP3.LUT R7, R55, 0x80000000, R53, 0x48, !PT ;  /* 0x8000000037077812 */ /* 0x000fc800078e4835 */
[----:B------:R-:W-:-:S07]  /*ac20*/  LOP3.LUT R53, R7, R51, RZ, 0xfc, !PT ;  /* 0x0000003307357212 */ /* 0x000fce00078efcff */
[----:B------:R-:W-:Y:S05]  /*ac30*/  @!P0 BRA `(.L_x_262) ;  /* 0x0000000000908947 */ /* 0x000fea0003800000 */
[----:B------:R-:W-:Y:S01]  /*ac40*/  IMAD.MOV R51, RZ, RZ, -R48 ;  /* 0x000000ffff337224 */ /* 0x000fe200078e0a30 */
[----:B------:R-:W-:Y:S01]  /*ac50*/  IADD3 R48, PT, PT, -R48, -0x43300000, RZ ;  /* 0xbcd0000030307810 */ /* 0x000fe20007ffe1ff */
[----:B------:R-:W-:-:S06]  /*ac60*/  IMAD.MOV.U32 R50, RZ, RZ, RZ ;  /* 0x000000ffff327224 */ /* 0x000fcc00078e00ff */
[----:B------:R-:W-:Y:S02]  /*ac70*/  DFMA R50, R60, -R50, R58 ;  /* 0x800000323c32722b */ /* 0x000fe4000000003a */
[----:B------:R-:W-:-:S08]  /*ac80*/  DMUL.RP R58, R58, R52 ;  /* 0x000000343a3a7228 */ /* 0x000fd00000008000 */
[----:B------:R-:W-:Y:S02]  /*ac90*/  FSETP.NEU.AND P0, PT, |R51|, R48, PT ;  /* 0x000000303300720b */ /* 0x000fe40003f0d200 */
[----:B------:R-:W-:Y:S02]  /*aca0*/  LOP3.LUT R7, R59, R7, RZ, 0x3c, !PT ;  /* 0x000000073b077212 */ /* 0x000fe400078e3cff */
[----:B------:R-:W-:Y:S02]  /*acb0*/  FSEL R48, R58, R60, !P0 ;  /* 0x0000003c3a307208 */ /* 0x000fe40004000000 */
[----:B------:R-:W-:-:S03]  /*acc0*/  FSEL R49, R7, R61, !P0 ;  /* 0x0000003d07317208 */ /* 0x000fc60004000000 */
[----:B------:R-:W-:Y:S02]  /*acd0*/  IMAD.MOV.U32 R60, RZ, RZ, R48 ;  /* 0x000000ffff3c7224 */ /* 0x000fe400078e0030 */
[----:B------:R-:W-:Y:S01]  /*ace0*/  IMAD.MOV.U32 R61, RZ, RZ, R49 ;  /* 0x000000ffff3d7224 */ /* 0x000fe200078e0031 */
[----:B------:R-:W-:Y:S06]  /*acf0*/  BRA `(.L_x_262) ;  /* 0x0000000000607947 */ /* 0x000fec0003800000 */
.L_x_261:
[----:B------:R-:W-:-:S14]  /*ad00*/  DSETP.NAN.AND P0, PT, R64, R64, PT ;  /* 0x000000404000722a */ /* 0x000fdc0003f08000 */
[----:B------:R-:W-:Y:S05]  /*ad10*/  @P0 BRA `(.L_x_263) ;  /* 0x00000000004c0947 */ /* 0x000fea0003800000 */
[----:B------:R-:W-:-:S14]  /*ad20*/  DSETP.NAN.AND P0, PT, R52, R52, PT ;  /* 0x000000343400722a */ /* 0x000fdc0003f08000 */
[----:B------:R-:W-:Y:S05]  /*ad30*/  @P0 BRA `(.L_x_264) ;  /* 0x0000000000340947 */ /* 0x000fea0003800000 */
[----:B------:R-:W-:Y:S01]  /*ad40*/  ISETP.NE.AND P0, PT, R50, R51, PT ;  /* 0x000000333200720c */ /* 0x000fe20003f05270 */
[----:B------:R-:W-:Y:S02]  /*ad50*/  IMAD.MOV.U32 R60, RZ, RZ, 0x0 ;  /* 0x00000000ff3c7424 */ /* 0x000fe400078e00ff */
[----:B------:R-:W-:-:S10]  /*ad60*/  IMAD.MOV.U32 R61, RZ, RZ, -0x80000 ;  /* 0xfff80000ff3d7424 */ /* 0x000fd400078e00ff */
[----:B------:R-:W-:Y:S05]  /*ad70*/  @!P0 BRA `(.L_x_262) ;  /* 0x0000000000408947 */ /* 0x000fea0003800000 */
[----:B------:R-:W-:Y:S02]  /*ad80*/  ISETP.NE.AND P0, PT, R50, 0x7ff00000, PT ;  /* 0x7ff000003200780c */ /* 0x000fe40003f05270 */
[----:B------:R-:W-:Y:S02]  /*ad90*/  LOP3.LUT R7, R65, 0x80000000, R53, 0x48, !PT ;  /* 0x8000000041077812 */ /* 0x000fe400078e4835 */
[----:B------:R-:W-:-:S13]  /*ada0*/  ISETP.EQ.OR P0, PT, R51, RZ, !P0 ;  /* 0x000000ff3300720c */ /* 0x000fda0004702670 */
[----:B------:R-:W-:Y:S01]  /*adb0*/  @P0 LOP3.LUT R48, R7, 0x7ff00000, RZ, 0xfc, !PT ;  /* 0x7ff0000007300812 */ /* 0x000fe200078efcff */
[----:B------:R-:W-:Y:S02]  /*adc0*/  @!P0 IMAD.MOV.U32 R60, RZ, RZ, RZ ;  /* 0x000000ffff3c8224 */ /* 0x000fe400078e00ff */
[----:B------:R-:W-:Y:S02]  /*add0*/  @!P0 IMAD.MOV.U32 R61, RZ, RZ, R7 ;  /* 0x000000ffff3d8224 */ /* 0x000fe400078e0007 */
[----:B------:R-:W-:Y:S02]  /*ade0*/  @P0 IMAD.MOV.U32 R60, RZ, RZ, RZ ;  /* 0x000000ffff3c0224 */ /* 0x000fe400078e00ff */
[----:B------:R-:W-:Y:S01]  /*adf0*/  @P0 IMAD.MOV.U32 R61, RZ, RZ, R48 ;  /* 0x000000ffff3d0224 */ /* 0x000fe200078e0030 */
[----:B------:R-:W-:Y:S06]  /*ae00*/  BRA `(.L_x_262) ;  /* 0x00000000001c7947 */ /* 0x000fec0003800000 */
.L_x_264:
[----:B------:R-:W-:Y:S01]  /*ae10*/  LOP3.LUT R7, R53, 0x80000, RZ, 0xfc, !PT ;  /* 0x0008000035077812 */ /* 0x000fe200078efcff */
[----:B------:R-:W-:-:S04]  /*ae20*/  IMAD.MOV.U32 R60, RZ, RZ, R52 ;  /* 0x000000ffff3c7224 */ /* 0x000fc800078e0034 */
[----:B------:R-:W-:Y:S01]  /*ae30*/  IMAD.MOV.U32 R61, RZ, RZ, R7 ;  /* 0x000000ffff3d7224 */ /* 0x000fe200078e0007 */
[----:B------:R-:W-:Y:S06]  /*ae40*/  BRA `(.L_x_262) ;  /* 0x00000000000c7947 */ /* 0x000fec0003800000 */
.L_x_263:
[----:B------:R-:W-:Y:S01]  /*ae50*/  LOP3.LUT R7, R65, 0x80000, RZ, 0xfc, !PT ;  /* 0x0008000041077812 */ /* 0x000fe200078efcff */
[----:B------:R-:W-:-:S04]  /*ae60*/  IMAD.MOV.U32 R60, RZ, RZ, R64 ;  /* 0x000000ffff3c7224 */ /* 0x000fc800078e0040 */
[----:B------:R-:W-:-:S07]  /*ae70*/  IMAD.MOV.U32 R61, RZ, RZ, R7 ;  /* 0x000000ffff3d7224 */ /* 0x000fce00078e0007 */
.L_x_262:
[----:B------:R-:W-:Y:S05]  /*ae80*/  BSYNC.RECONVERGENT B0 ;  /* 0x0000000000007941 */ /* 0x000fea0003800200 */
.L_x_260:
[----:B------:R-:W-:Y:S02]  /*ae90*/  IMAD.MOV.U32 R50, RZ, RZ, R6 ;  /* 0x000000ffff327224 */ /* 0x000fe400078e0006 */
[----:B------:R-:W-:Y:S02]  /*aea0*/  IMAD.MOV.U32 R51, RZ, RZ, 0x0 ;  /* 0x00000000ff337424 */ /* 0x000fe400078e00ff */
[----:B------:R-:W-:Y:S02]  /*aeb0*/  IMAD.MOV.U32 R48, RZ, RZ, R60 ;  /* 0x000000ffff307224 */ /* 0x000fe400078e003c */
[----:B------:R-:W-:Y:S01]  /*aec0*/  IMAD.MOV.U32 R7, RZ, RZ, R61 ;  /* 0x000000ffff077224 */ /* 0x000fe200078e003d */
[----:B------:R-:W-:Y:S06]  /*aed0*/  RET.REL.NODEC R50 `(flockers) ;  /* 0xffffff5032487950 */ /* 0x000fec0003c3ffff */
        .type           $flockers$__internal_accurate_pow,@function
        .size           $flockers$__internal_accurate_pow,(.L_x_268 - $flockers$__internal_accurate_pow)
$flockers$__internal_accurate_pow:
[----:B------:R-:W-:Y:S01]  /*aee0*/  ISETP.GT.U32.AND P0, PT, R7, 0xfffff, PT ;  /* 0x000fffff0700780c */ /* 0x000fe20003f04070 */
[--C-:B------:R-:W-:Y:S01]  /*aef0*/  IMAD.MOV.U32 R51, RZ, RZ, R7.reuse ;  /* 0x000000ffff337224 */ /* 0x100fe200078e0007 */
[----:B------:R-:W-:Y:S01]  /*af00*/  UMOV UR4, 0x7d2cafe2 ;  /* 0x7d2cafe200047882 */ /* 0x000fe20000000000 */
[----:B------:R-:W-:Y:S01]  /*af10*/  IMAD.MOV.U32 R54, RZ, RZ, 0x41ad3b5a ;  /* 0x41ad3b5aff367424 */ /* 0x000fe200078e00ff */
[----:B------:R-:W-:Y:S01]  /*af20*/  UMOV UR5, 0x3eb0f5ff ;  /* 0x3eb0f5ff00057882 */ /* 0x000fe20000000000 */
[----:B------:R-:W-:Y:S01]  /*af30*/  IMAD.MOV.U32 R55, RZ, RZ, 0x3ed0f5d2 ;  /* 0x3ed0f5d2ff377424 */ /* 0x000fe200078e00ff */
[----:B------:R-:W-:Y:S01]  /*af40*/  SHF.R.U32.HI R7, RZ, 0x14, R7 ;  /* 0x00000014ff077819 */ /* 0x000fe20000011607 */
[----:B------:R-:W-:Y:S01]  /*af50*/  UMOV UR6, 0x3b39803f ;  /* 0x3b39803f00067882 */ /* 0x000fe20000000000 */
[----:B------:R-:W-:-:S05]  /*af60*/  UMOV UR7, 0x3c7abc9e ;  /* 0x3c7abc9e00077882 */ /* 0x000fca0000000000 */
[----:B------:R-:W-:-:S10]  /*af70*/  @!P0 DMUL R48, R50, 1.80143985094819840000e+16 ;  /* 0x4350000032308828 */ /* 0x000fd40000000000 */
[----:B------:R-:W-:Y:S01]  /*af80*/  @!P0 IMAD.MOV.U32 R51, RZ, RZ, R49 ;  /* 0x000000ffff338224 */ /* 0x000fe200078e0031 */
[----:B------:R-:W-:Y:S01]  /*af90*/  @!P0 LEA.HI R7, R49, 0xffffffca, RZ, 0xc ;  /* 0xffffffca31078811 */ /* 0x000fe200078f60ff */
[----:B------:R-:W-:-:S03]  /*afa0*/  @!P0 IMAD.MOV.U32 R50, RZ, RZ, R48 ;  /* 0x000000ffff328224 */ /* 0x000fc600078e0030 */
[----:B------:R-:W-:Y:S02]  /*afb0*/  LOP3.LUT R51, R51, 0x800fffff, RZ, 0xc0, !PT ;  /* 0x800fffff33337812 */ /* 0x000fe400078ec0ff */
[----:B------:R-:W-:Y:S01]  /*afc0*/  MOV R52, R50 ;  /* 0x0000003200347202 */ /* 0x000fe20000000f00 */
[----:B------:R-:W-:Y:S01]  /*afd0*/  IMAD.MOV.U32 R50, RZ, RZ, RZ ;  /* 0x000000ffff327224 */ /* 0x000fe200078e00ff */
[----:B------:R-:W-:-:S04]  /*afe0*/  LOP3.LUT R51, R51, 0x3ff00000, RZ, 0xfc, !PT ;  /* 0x3ff0000033337812 */ /* 0x000fc800078efcff */
[----:B------:R-:W-:Y:S01]  /*aff0*/  ISETP.GE.U32.AND P1, PT, R51, 0x3ff6a09f, PT ;  /* 0x3ff6a09f3300780c */ /* 0x000fe20003f26070 */
[----:B------:R-:W-:-:S12]  /*b000*/  IMAD.MOV.U32 R53, RZ, RZ, R51 ;  /* 0x000000ffff357224 */ /* 0x000fd800078e0033 */
[----:B------:R-:W-:-:S04]  /*b010*/  @P1 VIADD R48, R53, 0xfff00000 ;  /* 0xfff0000035301836 */ /* 0x000fc80000000000 */
[----:B------:R-:W-:-:S06]  /*b020*/  @P1 IMAD.MOV.U32 R53, RZ, RZ, R48 ;  /* 0x000000ffff351224 */ /* 0x000fcc00078e0030 */
[C---:B------:R-:W-:Y:S02]  /*b030*/  DADD R56, R52.reuse, 1 ;  /* 0x3ff0000034387429 */ /* 0x040fe40000000000 */
[----:B------:R-:W-:-:S04]  /*b040*/  DADD R52, R52, -1 ;  /* 0xbff0000034347429 */ /* 0x000fc80000000000 */
[----:B------:R-:W0:Y:S02]  /*b050*/  MUFU.RCP64H R51, R57 ;  /* 0x0000003900337308 */ /* 0x000e240000001800 */
[----:B0-----:R-:W-:-:S08]  /*b060*/  DFMA R58, -R56, R50, 1 ;  /* 0x3ff00000383a742b */ /* 0x001fd00000000132 */
[----:B------:R-:W-:-:S08]  /*b070*/  DFMA R58, R58, R58, R58 ;  /* 0x0000003a3a3a722b */ /* 0x000fd0000000003a */
[----:B------:R-:W-:-:S08]  /*b080*/  DFMA R58, R50, R58, R50 ;  /* 0x0000003a323a722b */ /* 0x000fd00000000032 */
[----:B------:R-:W-:-:S08]  /*b090*/  DMUL R50, R52, R58 ;  /* 0x0000003a34327228 */ /* 0x000fd00000000000 */
[----:B------:R-:W-:-:S08]  /*b0a0*/  DFMA R50, R52, R58, R50 ;  /* 0x0000003a3432722b */ /* 0x000fd00000000032 */
[----:B------:R-:W-:Y:S02]  /*b0b0*/  DMUL R62, R50, R50 ;  /* 0x00000032323e7228 */ /* 0x000fe40000000000 */
[----:B------:R-:W-:-:S06]  /*b0c0*/  DADD R56, R52, -R50 ;  /* 0x0000000034387229 */ /* 0x000fcc0000000832 */
[----:B------:R-:W-:Y:S01]  /*b0d0*/  DFMA R54, R62, UR4, R54 ;  /* 0x000000043e367c2b */ /* 0x000fe20008000036 */
[----:B------:R-:W-:Y:S01]  /*b0e0*/  UMOV UR4, 0x75488a3f ;  /* 0x75488a3f00047882 */ /* 0x000fe20000000000 */
[----:B------:R-:W-:Y:S01]  /*b0f0*/  UMOV UR5, 0x3ef3b20a ;  /* 0x3ef3b20a00057882 */ /* 0x000fe20000000000 */
[----:B------:R-:W-:-:S05]  /*b100*/  DADD R56, R56, R56 ;  /* 0x0000000038387229 */ /* 0x000fca0000000038 */
[----:B------:R-:W-:Y:S01]  /*b110*/  DFMA R60, R62, R54, UR4 ;  /* 0x000000043e3c7e2b */ /* 0x000fe20008000036 */
[----:B------:R-:W-:Y:S01]  /*b120*/  UMOV UR4, 0xe4faecd5 ;  /* 0xe4faecd500047882 */ /* 0x000fe20000000000 */
[----:B------:R-:W-:Y:S01]  /*b130*/  UMOV UR5, 0x3f1745cd ;  /* 0x3f1745cd00057882 */ /* 0x000fe20000000000 */
[----:B------:R-:W-:-:S05]  /*b140*/  DFMA R56, R52, -R50, R56 ;  /* 0x800000323438722b */ /* 0x000fca0000000038 */
[----:B------:R-:W-:Y:S01]  /*b150*/  DFMA R60, R62, R60, UR4 ;  /* 0x000000043e3c7e2b */ /* 0x000fe2000800003c */
[----:B------:R-:W-:Y:S01]  /*b160*/  UMOV UR4, 0x258a578b ;  /* 0x258a578b00047882 */ /* 0x000fe20000000000 */
[----:B------:R-:W-:Y:S01]  /*b170*/  UMOV UR5, 0x3f3c71c7 ;  /* 0x3f3c71c700057882 */ /* 0x000fe20000000000 */
[----:B------:R-:W-:Y:S02]  /*b180*/  DMUL R56, R58, R56 ;  /* 0x000000383a387228 */ /* 0x000fe40000000000 */
[----:B------:R-:W-:-:S03]  /*b190*/  DMUL R58, R50, R50 ;  /* 0x00000032323a7228 */ /* 0x000fc60000000000 */
[----:B------:R-:W-:Y:S01]  /*b1a0*/  DFMA R60, R62, R60, UR4 ;  /* 0x000000043e3c7e2b */ /* 0x000fe2000800003c */
[----:B------:R-:W-:Y:S01]  /*b1b0*/  UMOV UR4, 0x9242b910 ;  /* 0x9242b91000047882 */ /* 0x000fe20000000000 */
[----:B------:R-:W-:-:S03]  /*b1c0*/  UMOV UR5, 0x3f624924 ;  /* 0x3f62492400057882 */ /* 0x000fc60000000000 */
[----:B------:R-:W-:-:S03]  /*b1d0*/  DMUL R48, R50, R58 ;  /* 0x0000003a32307228 */ /* 0x000fc60000000000 */
[----:B------:R-:W-:Y:S01]  /*b1e0*/  DFMA R60, R62, R60, UR4 ;  /* 0x000000043e3c7e2b */ /* 0x000fe2000800003c */
[----:B------:R-:W-:Y:S01]  /*b1f0*/  UMOV UR4, 0x99999dfb ;  /* 0x99999dfb00047882 */ /* 0x000fe20000000000 */
[----:B------:R-:W-:-:S06]  /*b200*/  UMOV UR5, 0x3f899999 ;  /* 0x3f89999900057882 */ /* 0x000fcc0000000000 */
[----:B------:R-:W-:Y:S01]  /*b210*/  DFMA R60, R62, R60, UR4 ;  /* 0x000000043e3c7e2b */ /* 0x000fe2000800003c */
[----:B------:R-:W-:Y:S01]  /*b220*/  UMOV UR4, 0x55555555 ;  /* 0x5555555500047882 */ /* 0x000fe20000000000 */
[----:B------:R-:W-:-:S06]  /*b230*/  UMOV UR5, 0x3fb55555 ;  /* 0x3fb5555500057882 */ /* 0x000fcc0000000000 */
[----:B------:R-:W-:-:S08]  /*b240*/  DFMA R52, R62, R60, UR4 ;  /* 0x000000043e347e2b */ /* 0x000fd0000800003c */
[----:B------:R-:W-:Y:S01]  /*b250*/  DADD R54, -R52, UR4 ;  /* 0x0000000434367e29 */ /* 0x000fe20008000100 */
[----:B------:R-:W-:Y:S01]  /*b260*/  UMOV UR4, 0xb9e7b0 ;  /* 0x00b9e7b000047882 */ /* 0x000fe20000000000 */
[----:B------:R-:W-:-:S06]  /*b270*/  UMOV UR5, 0x3c46a4cb ;  /* 0x3c46a4cb00057882 */ /* 0x000fcc0000000000 */
[----:B------:R-:W-:Y:S02]  /*b280*/  DFMA R54, R62, R60, R54 ;  /* 0x0000003c3e36722b */ /* 0x000fe40000000036 */
[----:B------:R-:W-:Y:S01]  /*b290*/  DFMA R60, R50, R50, -R58 ;  /* 0x00000032323c722b */ /* 0x000fe2000000083a */
[----:B------:R-:W-:Y:S02]  /*b2a0*/  VIADD R63, R57, 0x100000 ;  /* 0x00100000393f7836 */ /* 0x000fe40000000000 */
[----:B------:R-:W-:-:S06]  /*b2b0*/  IMAD.MOV.U32 R62, RZ, RZ, R56 ;  /* 0x000000ffff3e7224 */ /* 0x000fcc00078e0038 */
[----:B------:R-:W-:Y:S02]  /*b2c0*/  DFMA R60, R50, R62, R60 ;  /* 0x0000003e323c722b */ /* 0x000fe4000000003c */
[----:B------:R-:W-:Y:S01]  /*b2d0*/  DADD R62, R54, -UR4 ;  /* 0x80000004363e7e29 */ /* 0x000fe20008000000 */
[----:B------:R-:W-:Y:S01]  /*b2e0*/  UMOV UR4, 0x80000000 ;  /* 0x8000000000047882 */ /* 0x000fe20000000000 */
[----:B------:R-:W-:Y:S01]  /*b2f0*/  DFMA R54, R50, R58, -R48 ;  /* 0x0000003a3236722b */ /* 0x000fe20000000830 */
[----:B------:R-:W-:-:S07]  /*b300*/  UMOV UR5, 0x43300000 ;  /* 0x4330000000057882 */ /* 0x000fce0000000000 */
[----:B------:R-:W-:Y:S02]  /*b310*/  DFMA R54, R56, R58, R54 ;  /* 0x0000003a3836722b */ /* 0x000fe40000000036 */
[----:B------:R-:W-:-:S06]  /*b320*/  DADD R58, R52, R62 ;  /* 0x00000000343a7229 */ /* 0x000fcc000000003e */
[----:B------:R-:W-:Y:S02]  /*b330*/  DFMA R54, R50, R60, R54 ;  /* 0x0000003c3236722b */ /* 0x000fe40000000036 */
[----:B------:R-:W-:Y:S02]  /*b340*/  DADD R52, R52, -R58 ;  /* 0x0000000034347229 */ /* 0x000fe4000000083a */
[----:B------:R-:W-:-:S06]  /*b350*/  DMUL R60, R58, R48 ;  /* 0x000000303a3c7228 */ /* 0x000fcc0000000000 */
[----:B------:R-:W-:Y:S02]  /*b360*/  DADD R62, R62, R52 ;  /* 0x000000003e3e7229 */ /* 0x000fe40000000034 */
[----:B------:R-:W-:-:S08]  /*b370*/  DFMA R52, R58, R48, -R60 ;  /* 0x000000303a34722b */ /* 0x000fd0000000083c */
[----:B------:R-:W-:-:S08]  /*b380*/  DFMA R52, R58, R54, R52 ;  /* 0x000000363a34722b */ /* 0x000fd00000000034 */
[----:B------:R-:W-:-:S08]  /*b390*/  DFMA R62, R62, R48, R52 ;  /* 0x000000303e3e722b */ /* 0x000fd00000000034 */
[----:B------:R-:W-:-:S08]  /*b3a0*/  DADD R48, R60, R62 ;  /* 0x000000003c307229 */ /* 0x000fd0000000003e */
[--C-:B------:R-:W-:Y:S02]  /*b3b0*/  DADD R52, R50, R48.reuse ;  /* 0x0000000032347229 */ /* 0x100fe40000000030 */
[----:B------:R-:W-:-:S06]  /*b3c0*/  DADD R60, R60, -R48 ;  /* 0x000000003c3c7229 */ /* 0x000fcc0000000830 */
[----:B------:R-:W-:Y:S02]  /*b3d0*/  DADD R50, R50, -R52 ;  /* 0x0000000032327229 */ /* 0x000fe40000000834 */
[----:B------:R-:W-:-:S06]  /*b3e0*/  DADD R60, R62, R60 ;  /* 0x000000003e3c7229 */ /* 0x000fcc000000003c */
[----:B------:R-:W-:Y:S01]  /*b3f0*/  DADD R50, R48, R50 ;  /* 0x0000000030327229 */ /* 0x000fe20000000032 */
[C---:B------:R-:W-:Y:S02]  /*b400*/  VIADD R48, R7.reuse, 0xfffffc01 ;  /* 0xfffffc0107307836 */ /* 0x040fe40000000000 */
[----:B------:R-:W-:Y:S02]  /*b410*/  @P1 VIADD R48, R7, 0xfffffc02 ;  /* 0xfffffc0207301836 */ /* 0x000fe40000000000 */
[----:B------:R-:W-:-:S03]  /*b420*/  IMAD.MOV.U32 R49, RZ, RZ, 0x43300000 ;  /* 0x43300000ff317424 */ /* 0x000fc600078e00ff */
[----:B------:R-:W-:Y:S01]  /*b430*/  DADD R60, R60, R50 ;  /* 0x000000003c3c7229 */ /* 0x000fe20000000032 */
[----:B------:R-:W-:-:S06]  /*b440*/  LOP3.LUT R48, R48, 0x80000000, RZ, 0x3c, !PT ;  /* 0x8000000030307812 */ /* 0x000fcc00078e3cff */
[----:B------:R-:W-:Y:S01]  /*b450*/  DADD R50, R48, -UR4 ;  /* 0x8000000430327e29 */ /* 0x000fe20008000000 */
[----:B------:R-:W-:Y:S01]  /*b460*/  UMOV UR4, 0xfefa39ef ;  /* 0xfefa39ef00047882 */ /* 0x000fe20000000000 */
[----:B------:R-:W-:Y:S01]  /*b470*/  DADD R56, R56, R60 ;  /* 0x0000000038387229 */ /* 0x000fe2000000003c */
[----:B------:R-:W-:-:S07]  /*b480*/  UMOV UR5, 0x3fe62e42 ;  /* 0x3fe62e4200057882 */ /* 0x000fce0000000000 */
[----:B------:R-:W-:-:S08]  /*b490*/  DADD R54, R52, R56 ;  /* 0x0000000034367229 */ /* 0x000fd00000000038 */
[--C-:B------:R-:W-:Y:S02]  /*b4a0*/  DFMA R48, R50, UR4, R54.reuse ;  /* 0x0000000432307c2b */ /* 0x100fe40008000036 */
[----:B------:R-:W-:-:S06]  /*b4b0*/  DADD R58, R52, -R54 ;  /* 0x00000000343a7229 */ /* 0x000fcc0000000836 */
[----:B------:R-:W-:Y:S02]  /*b4c0*/  DFMA R52, R50, -UR4, R48 ;  /* 0x8000000432347c2b */ /* 0x000fe40008000030 */
[----:B------:R-:W-:-:S06]  /*b4d0*/  DADD R58, R56, R58 ;  /* 0x00000000383a7229 */ /* 0x000fcc000000003a */
[----:B------:R-:W-:-:S08]  /*b4e0*/  DADD R52, -R54, R52 ;  /* 0x0000000036347229 */ /* 0x000fd00000000134 */
[----:B------:R-:W-:-:S08]  /*b4f0*/  DADD R52, R58, -R52 ;  /* 0x000000003a347229 */ /* 0x000fd00000000834 */
[----:B------:R-:W-:-:S08]  /*b500*/  DFMA R52, R50, UR6, R52 ;  /* 0x0000000632347c2b */ /* 0x000fd00008000034 */
[----:B------:R-:W-:-:S08]  /*b510*/  DADD R50, R48, R52 ;  /* 0x0000000030327229 */ /* 0x000fd00000000034 */
[----:B------:R-:W-:Y:S02]  /*b520*/  DADD R48, R48, -R50 ;  /* 0x0000000030307229 */ /* 0x000fe40000000832 */
[----:B------:R-:W-:-:S06]  /*b530*/  DMUL R54, R50, 4 ;  /* 0x4010000032367828 */ /* 0x000fcc0000000000 */
[----:B------:R-:W-:Y:S02]  /*b540*/  DADD R52, R52, R48 ;  /* 0x0000000034347229 */ /* 0x000fe40000000030 */
[----:B------:R-:W-:Y:S01]  /*b550*/  DFMA R50, R50, 4, -R54 ;  /* 0x401000003232782b */ /* 0x000fe20000000836 */
[----:B------:R-:W-:Y:S02]  /*b560*/  IMAD.MOV.U32 R48, RZ, RZ, 0x652b82fe ;  /* 0x652b82feff307424 */ /* 0x000fe400078e00ff */
[----:B------:R-:W-:-:S05]  /*b570*/  IMAD.MOV.U32 R49, RZ, RZ, 0x3ff71547 ;  /* 0x3ff71547ff317424 */ /* 0x000fca00078e00ff */
[----:B------:R-:W-:-:S08]  /*b580*/  DFMA R52, R52, 4, R50 ;  /* 0x401000003434782b */ /* 0x000fd00000000032 */
[----:B------:R-:W-:-:S08]  /*b590*/  DADD R56, R54, R52 ;  /* 0x0000000036387229 */ /* 0x000fd00000000034 */
[----:B------:R-:W-:Y:S02]  /*b5a0*/  DFMA R48, R56, R48, 6.75539944105574400000e+15 ;  /* 0x433800003830742b */ /* 0x000fe40000000030 */
[----:B------:R-:W-:Y:S01]  /*b5b0*/  FSETP.GEU.AND P0, PT, |R57|, 4.1917929649353027344, PT ;  /* 0x4086232b3900780b */ /* 0x000fe20003f0e200 */
[----:B------:R-:W-:-:S05]  /*b5c0*/  DADD R54, R54, -R56 ;  /* 0x0000000036367229 */ /* 0x000fca0000000838 */
[----:B------:R-:W-:-:S03]  /*b5d0*/  DADD R50, R48, -6.75539944105574400000e+15 ;  /* 0xc338000030327429 */ /* 0x000fc60000000000 */
[----:B------:R-:W-:-:S05]  /*b5e0*/  DADD R52, R52, R54 ;  /* 0x0000000034347229 */ /* 0x000fca0000000036 */
[----:B------:R-:W-:Y:S01]  /*b5f0*/  DFMA R58, R50, -UR4, R56 ;  /* 0x80000004323a7c2b */ /* 0x000fe20008000038 */
[----:B------:R-:W-:Y:S01]  /*b600*/  UMOV UR4, 0x3b39803f ;  /* 0x3b39803f00047882 */ /* 0x000fe20000000000 */
[----:B------:R-:W-:-:S06]  /*b610*/  UMOV UR5, 0x3c7abc9e ;  /* 0x3c7abc9e00057882 */ /* 0x000fcc0000000000 */
[----:B------:R-:W-:Y:S01]  /*b620*/  DFMA R58, R50, -UR4, R58 ;  /* 0x80000004323a7c2b */ /* 0x000fe2000800003a */
[----:B------:R-:W-:Y:S01]  /*b630*/  UMOV UR4, 0x69ce2bdf ;  /* 0x69ce2bdf00047882 */ /* 0x000fe20000000000 */
[----:B------:R-:W-:Y:S01]  /*b640*/  IMAD.MOV.U32 R50, RZ, RZ, -0x35dec16 ;  /* 0xfca213eaff327424 */ /* 0x000fe200078e00ff */
[----:B------:R-:W-:Y:S01]  /*b650*/  UMOV UR5, 0x3e5ade15 ;  /* 0x3e5ade1500057882 */ /* 0x000fe20000000000 */
[----:B------:R-:W-:-:S06]  /*b660*/  IMAD.MOV.U32 R51, RZ, RZ, 0x3e928af3 ;  /* 0x3e928af3ff337424 */ /* 0x000fcc00078e00ff */
[----:B------:R-:W-:Y:S01]  /*b670*/  DFMA R50, R58, UR4, R50 ;  /* 0x000000043a327c2b */ /* 0x000fe20008000032 */
[----:B------:R-:W-:Y:S01]  /*b680*/  UMOV UR4, 0x62401315 ;  /* 0x6240131500047882 */ /* 0x000fe20000000000 */
[----:B------:R-:W-:-:S06]  /*b690*/  UMOV UR5, 0x3ec71dee ;  /* 0x3ec71dee00057882 */ /* 0x000fcc0000000000 */
[----:B------:R-:W-:Y:S01]  /*b6a0*/  DFMA R50, R58, R50, UR4 ;  /* 0x000000043a327e2b */ /* 0x000fe20008000032 */
        /* <DEDUP_REMOVED lines=20> */
[----:B------:R-:W-:-:S08]  /*b7f0*/  DFMA R50, R58, R50, UR4 ;  /* 0x000000043a327e2b */ /* 0x000fd00008000032 */
[----:B------:R-:W-:-:S08]  /*b800*/  DFMA R50, R58, R50, 1 ;  /* 0x3ff000003a32742b */ /* 0x000fd00000000032 */
[----:B------:R-:W-:-:S10]  /*b810*/  DFMA R50, R58, R50, 1 ;  /* 0x3ff000003a32742b */ /* 0x000fd40000000032 */
[----:B------:R-:W-:Y:S02]  /*b820*/  IMAD R55, R48, 0x100000, R51 ;  /* 0x0010000030377824 */ /* 0x000fe400078e0233 */
[----:B------:R-:W-:Y:S01]  /*b830*/  IMAD.MOV.U32 R54, RZ, RZ, R50 ;  /* 0x000000ffff367224 */ /* 0x000fe200078e0032 */
[----:B------:R-:W-:Y:S06]  /*b840*/  @!P0 BRA `(.L_x_265) ;  /* 0x0000000000308947 */ /* 0x000fec0003800000 */
[----:B------:R-:W-:Y:S01]  /*b850*/  FSETP.GEU.AND P0, PT, |R57|, 4.2275390625, PT ;  /* 0x408748003900780b */ /* 0x000fe20003f0e200 */
[C---:B------:R-:W-:Y:S02]  /*b860*/  DADD R54, R56.reuse, +INF ;  /* 0x7ff0000038367429 */ /* 0x040fe40000000000 */
[----:B------:R-:W-:-:S08]  /*b870*/  DSETP.GEU.AND P1, PT, R56, RZ, PT ;  /* 0x000000ff3800722a */ /* 0x000fd00003f2e000 */
[----:B------:R-:W-:Y:S02]  /*b880*/  FSEL R54, R54, RZ, P1 ;  /* 0x000000ff36367208 */ /* 0x000fe40000800000 */
[----:B------:R-:W-:Y:S02]  /*b890*/  @!P0 LEA.HI R7, R48, R48, RZ, 0x1 ;  /* 0x0000003030078211 */ /* 0x000fe400078f08ff */
[----:B------:R-:W-:Y:S02]  /*b8a0*/  FSEL R55, R55, RZ, P1 ;  /* 0x000000ff37377208 */ /* 0x000fe40000800000 */
[----:B------:R-:W-:-:S05]  /*b8b0*/  @!P0 SHF.R.S32.HI R7, RZ, 0x1, R7 ;  /* 0x00000001ff078819 */ /* 0x000fca0000011407 */
[----:B------:R-:W-:Y:S02]  /*b8c0*/  @!P0 IMAD.IADD R48, R48, 0x1, -R7 ;  /* 0x0000000130308824 */ /* 0x000fe400078e0a07 */
[----:B------:R-:W-:-:S03]  /*b8d0*/  @!P0 IMAD R51, R7, 0x100000, R51 ;  /* 0x0010000007338824 */ /* 0x000fc600078e0233 */
[----:B------:R-:W-:Y:S01]  /*b8e0*/  @!P0 LEA R49, R48, 0x3ff00000, 0x14 ;  /* 0x3ff0000030318811 */ /* 0x000fe200078ea0ff */
[----:B------:R-:W-:-:S06]  /*b8f0*/  @!P0 IMAD.MOV.U32 R48, RZ, RZ, RZ ;  /* 0x000000ffff308224 */ /* 0x000fcc00078e00ff */
[----:B------:R-:W-:-:S11]  /*b900*/  @!P0 DMUL R54, R50, R48 ;  /* 0x0000003032368228 */ /* 0x000fd60000000000 */
.L_x_265:
[----:B------:R-:W-:Y:S01]  /*b910*/  DFMA R52, R52, R54, R54 ;  /* 0x000000363434722b */ /* 0x000fe20000000036 */
[----:B------:R-:W-:Y:S01]  /*b920*/  IMAD.MOV.U32 R50, RZ, RZ, R6 ;  /* 0x000000ffff327224 */ /* 0x000fe200078e0006 */
[----:B------:R-:W-:Y:S01]  /*b930*/  DSETP.NEU.AND P0, PT, |R54|, +INF , PT ;  /* 0x7ff000003600742a */ /* 0x000fe20003f0d200 */
[----:B------:R-:W-:-:S07]  /*b940*/  IMAD.MOV.U32 R51, RZ, RZ, 0x0 ;  /* 0x00000000ff337424 */ /* 0x000fce00078e00ff */
[----:B------:R-:W-:Y:S02]  /*b950*/  FSEL R48, R54, R52, !P0 ;  /* 0x0000003436307208 */ /* 0x000fe40004000000 */
[----:B------:R-:W-:Y:S01]  /*b960*/  FSEL R7, R55, R53, !P0 ;  /* 0x0000003537077208 */ /* 0x000fe20004000000 */
[----:B------:R-:W-:Y:S06]  /*b970*/  RET.REL.NODEC R50 `(flockers) ;  /* 0xffffff4432a07950 */ /* 0x000fec0003c3ffff */
.L_x_266:
[----:B------:R-:W-:-:S00]  /*b980*/  BRA `(.L_x_266) ;  /* 0xfffffffc00fc7947 */ /* 0x000fc0000383ffff */
[----:B------:R-:W-:-:S00]  /*b990*/  NOP ;  /* 0x0000000000007918 */ /* 0x000fc00000000000 */
        /* <DEDUP_REMOVED lines=14> */
.L_x_268:


//--------------------- .nv.shared.reserved.0     --------------------------
	.section	.nv.shared.reserved.0,"aw",@nobits
	.weak		__nv_reservedSMEM_offset_0_alias
	.size		__nv_reservedSMEM_offset_0_alias, 0, 64
	.other		__nv_reservedSMEM_offset_0_alias,@"STO_CUDA_RESERVED_SHARED STV_DEFAULT"
__nv_reservedSMEM_offset_0_alias:
	.zero		0
	.zero		64


//--------------------- .nv.constant0.flockers    --------------------------
	.section	.nv.constant0.flockers,"a",@progbits
	.sectionflags	@""
	.align	4
.nv.constant0.flockers:
	.zero		1032


//--------------------- SYMBOLS --------------------------

	.type		.nv.reservedSmem.offset0,@object
	.size		.nv.reservedSmem.offset0,0x4
